	.target	sm_90a

	.elftype	@"ET_EXEC"


//--------------------- .note.nv.tkinfo           --------------------------
	.section	.note.nv.tkinfo,"",@"SHT_NOTE"
	.sectionflags	@"SHF_NOTE_NV_TKINFO"
	.tkinfo
        /*0018*/ 	.word	0x00000002
        /*0030*/ 	.string	""
        /*0030*/ 	.string	"ptxas"
        /*0030*/ 	.string	"Cuda compilation tools, release 13.0, V13.0.88"
        /*0030*/ 	.string	"Build cuda_13.0.r13.0/compiler.36424714_0"
        /*0030*/ 	.string	"-v  -suppress-debug-info  -lineinfo  -arch sm_90a "



//--------------------- .note.nv.cuinfo           --------------------------
	.section	.note.nv.cuinfo,"",@"SHT_NOTE"
	.sectionflags	@"SHF_NOTE_NV_CUINFO"
        /*0018*/ 	.short	0x0002
        /*001a*/ 	.short	0x005a
        /*001c*/ 	.short	0x0082
	.zero		2


//--------------------- .nv.info                  --------------------------
	.section	.nv.info,"",@"SHT_CUDA_INFO"
	.align	4


	//----- nvinfo : EIATTR_REGCOUNT
	.align		4
        /*0000*/ 	.byte	0x04, 0x2f
        /*0002*/ 	.short	(.L_1 - .L_0)
	.align		4
.L_0:
        /*0004*/ 	.word	index@(gluon_wgmma)
        /*0008*/ 	.word	0x0000003a


	//----- nvinfo : EIATTR_FRAME_SIZE
	.align		4
.L_1:
        /*000c*/ 	.byte	0x04, 0x11
        /*000e*/ 	.short	(.L_3 - .L_2)
	.align		4
.L_2:
        /*0010*/ 	.word	index@(gluon_wgmma)
        /*0014*/ 	.word	0x00000000


	//----- nvinfo : EIATTR_MIN_STACK_SIZE
	.align		4
.L_3:
        /*0018*/ 	.byte	0x04, 0x12
        /*001a*/ 	.short	(.L_5 - .L_4)
	.align		4
.L_4:
        /*001c*/ 	.word	index@(gluon_wgmma)
        /*0020*/ 	.word	0x00000000
.L_5:


//--------------------- .nv.compat                --------------------------
	.section	.nv.compat,"",@"SHT_CUDA_COMPAT_INFO"
	.align	4
        /*0000*/ 	.byte	0x02, 0x09, 0x01, 0x00, 0x02, 0x02, 0x04, 0x00, 0x02, 0x05, 0x05, 0x00, 0x03, 0x07, 0x01, 0x01
        /*0010*/ 	.byte	0x02, 0x03, 0x03, 0x00, 0x02, 0x06, 0x01, 0x00, 0x04, 0x0b, 0x08, 0x00, 0x00, 0x00, 0x00, 0x00
        /*0020*/ 	.byte	0x00, 0x00, 0x00, 0x00


//--------------------- .nv.info.gluon_wgmma      --------------------------
	.section	.nv.info.gluon_wgmma,"",@"SHT_CUDA_INFO"
	.sectionflags	@""
	.align	4


	//----- nvinfo : EIATTR_CUDA_API_VERSION
	.align		4
        /*0000*/ 	.byte	0x04, 0x37
        /*0002*/ 	.short	(.L_7 - .L_6)
.L_6:
        /*0004*/ 	.word	0x00000082


	//----- nvinfo : EIATTR_KPARAM_INFO
	.align		4
.L_7:
        /*0008*/ 	.byte	0x04, 0x17
        /*000a*/ 	.short	(.L_9 - .L_8)
.L_8:
        /*000c*/ 	.word	0x00000000
        /*0010*/ 	.short	0x000a
        /*0012*/ 	.short	0x0048
        /*0014*/ 	.byte	0x00, 0xf4, 0x21, 0x00


	//----- nvinfo : EIATTR_KPARAM_INFO
	.align		4
.L_9:
        /*0018*/ 	.byte	0x04, 0x17
        /*001a*/ 	.short	(.L_11 - .L_10)
.L_10:
        /*001c*/ 	.word	0x00000000
        /*0020*/ 	.short	0x0009
        /*0022*/ 	.short	0x0040
        /*0024*/ 	.byte	0x00, 0xf4, 0x21, 0x00


	//----- nvinfo : EIATTR_KPARAM_INFO
	.align		4
.L_11:
        /*0028*/ 	.byte	0x04, 0x17
        /*002a*/ 	.short	(.L_13 - .L_12)
.L_12:
        /*002c*/ 	.word	0x00000000
        /*0030*/ 	.short	0x0008
        /*0032*/ 	.short	0x0038
        /*0034*/ 	.byte	0x00, 0xf0, 0x21, 0x00


	//----- nvinfo : EIATTR_KPARAM_INFO
	.align		4
.L_13:
        /*0038*/ 	.byte	0x04, 0x17
        /*003a*/ 	.short	(.L_15 - .L_14)
.L_14:
        /*003c*/ 	.word	0x00000000
        /*0040*/ 	.short	0x0007
        /*0042*/ 	.short	0x0030
        /*0044*/ 	.byte	0x00, 0xf0, 0x21, 0x00


	//----- nvinfo : EIATTR_KPARAM_INFO
	.align		4
.L_15:
        /*0048*/ 	.byte	0x04, 0x17
        /*004a*/ 	.short	(.L_17 - .L_16)
.L_16:
        /*004c*/ 	.word	0x00000000
        /*0050*/ 	.short	0x0006
        /*0052*/ 	.short	0x0028
        /*0054*/ 	.byte	0x00, 0xf0, 0x21, 0x00


	//----- nvinfo : EIATTR_KPARAM_INFO
	.align		4
.L_17:
        /*0058*/ 	.byte	0x04, 0x17
        /*005a*/ 	.short	(.L_19 - .L_18)
.L_18:
        /*005c*/ 	.word	0x00000000
        /*0060*/ 	.short	0x0005
        /*0062*/ 	.short	0x0020
        /*0064*/ 	.byte	0x00, 0xf0, 0x11, 0x00


	//----- nvinfo : EIATTR_KPARAM_INFO
	.align		4
.L_19:
        /*0068*/ 	.byte	0x04, 0x17
        /*006a*/ 	.short	(.L_21 - .L_20)
.L_20:
        /*006c*/ 	.word	0x00000000
        /*0070*/ 	.short	0x0004
        /*0072*/ 	.short	0x001c
        /*0074*/ 	.byte	0x00, 0xf0, 0x11, 0x00


	//----- nvinfo : EIATTR_KPARAM_INFO
	.align		4
.L_21:
        /*0078*/ 	.byte	0x04, 0x17
        /*007a*/ 	.short	(.L_23 - .L_22)
.L_22:
        /*007c*/ 	.word	0x00000000
        /*0080*/ 	.short	0x0003
        /*0082*/ 	.short	0x0018
        /*0084*/ 	.byte	0x00, 0xf0, 0x11, 0x00


	//----- nvinfo : EIATTR_KPARAM_INFO
	.align		4
.L_23:
        /*0088*/ 	.byte	0x04, 0x17
        /*008a*/ 	.short	(.L_25 - .L_24)
.L_24:
        /*008c*/ 	.word	0x00000000
        /*0090*/ 	.short	0x0002
        /*0092*/ 	.short	0x0010
        /*0094*/ 	.byte	0x00, 0xf4, 0x21, 0x00


	//----- nvinfo : EIATTR_KPARAM_INFO
	.align		4
.L_25:
        /*0098*/ 	.byte	0x04, 0x17
        /*009a*/ 	.short	(.L_27 - .L_26)
.L_26:
        /*009c*/ 	.word	0x00000000
        /*00a0*/ 	.short	0x0001
        /*00a2*/ 	.short	0x0008
        /*00a4*/ 	.byte	0x00, 0xf4, 0x21, 0x00


	//----- nvinfo : EIATTR_KPARAM_INFO
	.align		4
.L_27:
        /*00a8*/ 	.byte	0x04, 0x17
        /*00aa*/ 	.short	(.L_29 - .L_28)
.L_28:
        /*00ac*/ 	.word	0x00000000
        /*00b0*/ 	.short	0x0000
        /*00b2*/ 	.short	0x0000
        /*00b4*/ 	.byte	0x00, 0xf4, 0x21, 0x00


	//----- nvinfo : EIATTR_SPARSE_MMA_MASK
	.align		4
.L_29:
        /*00b8*/ 	.byte	0x03, 0x50
        /*00ba*/ 	.short	0x0000


	//----- nvinfo : EIATTR_MAXREG_COUNT
	.align		4
        /*00bc*/ 	.byte	0x03, 0x1b
        /*00be*/ 	.short	0x00ff


	//----- nvinfo : EIATTR_NUM_BARRIERS
	.align		4
        /*00c0*/ 	.byte	0x02, 0x4c
        /*00c2*/ 	.byte	0x01
	.zero		1


	//----- nvinfo : EIATTR_MERCURY_ISA_VERSION
	.align		4
        /*00c4*/ 	.byte	0x03, 0x5f
        /*00c6*/ 	.short	0x0101


	//----- nvinfo : EIATTR_INT_WARP_WIDE_INSTR_OFFSETS
	.align		4
        /*00c8*/ 	.byte	0x04, 0x31
        /*00ca*/ 	.short	(.L_31 - .L_30)


	//   ....[0]....
.L_30:
        /*00cc*/ 	.word	0x00001320


	//   ....[1]....
        /*00d0*/ 	.word	0x00001340


	//   ....[2]....
        /*00d4*/ 	.word	0x000013f0


	//   ....[3]....
        /*00d8*/ 	.word	0x000016b0


	//   ....[4]....
        /*00dc*/ 	.word	0x000016c0


	//   ....[5]....
        /*00e0*/ 	.word	0x00001730


	//   ....[6]....
        /*00e4*/ 	.word	0x00001740


	//   ....[7]....
        /*00e8*/ 	.word	0x00001d80


	//   ....[8]....
        /*00ec*/ 	.word	0x00001d90


	//----- nvinfo : EIATTR_COOP_GROUP_MASK_REGIDS
	.align		4
.L_31:
        /*00f0*/ 	.byte	0x04, 0x29
        /*00f2*/ 	.short	(.L_33 - .L_32)


	//   ....[0]....
.L_32:
        /*00f4*/ 	.word	0xffffffff


	//   ....[1]....
        /*00f8*/ 	.word	0xffffffff


	//   ....[2]....
        /*00fc*/ 	.word	0xffffffff


	//----- nvinfo : EIATTR_COOP_GROUP_INSTR_OFFSETS
	.align		4
.L_33:
        /*0100*/ 	.byte	0x04, 0x28
        /*0102*/ 	.short	(.L_35 - .L_34)


	//   ....[0]....
.L_34:
        /*0104*/ 	.word	0x00000150


	//   ....[1]....
        /*0108*/ 	.word	0x00000720


	//   ....[2]....
        /*010c*/ 	.word	0x00000cd0


	//----- nvinfo : EIATTR_MBARRIER_INSTR_OFFSETS
	.align		4
.L_35:
        /*0110*/ 	.byte	0x04, 0x39
        /*0112*/ 	.short	(.L_37 - .L_36)


	//   ....[0]....
.L_36:
        /*0114*/ 	.word	0x00001470
        /*0118*/ 	.word	0x000000ff
        /*011c*/ 	.word	0x00010000
        /*0120*/ 	.short	0x0100
        /*0122*/ 	.byte	0x0c
	.zero		1


	//   ....[1]....
        /*0124*/ 	.word	0x00001490
        /*0128*/ 	.word	0x000000ff
        /*012c*/ 	.word	0x00010008
        /*0130*/ 	.short	0x0100
        /*0132*/ 	.byte	0x0c
	.zero		1


	//   ....[2]....
        /*0134*/ 	.word	0x000017f0
        /*0138*/ 	.word	0x000000ff
        /*013c*/ 	.word	0x00010000
        /*0140*/ 	.short	0x010a
        /*0142*/ 	.byte	0x12
	.zero		1


	//   ....[3]....
        /*0144*/ 	.word	0x00001bf0
        /*0148*/ 	.word	0x000000ff
        /*014c*/ 	.word	0x00010000
        /*0150*/ 	.short	0x0108
        /*0152*/ 	.byte	0x0c
	.zero		1


	//   ....[4]....
        /*0154*/ 	.word	0x00001d10
        /*0158*/ 	.word	0x000000ff
        /*015c*/ 	.word	0x00010008
        /*0160*/ 	.short	0x0108
        /*0162*/ 	.byte	0x0c
	.zero		1


	//   ....[5]....
        /*0164*/ 	.word	0x00001e40
        /*0168*/ 	.word	0x000000ff
        /*016c*/ 	.word	0x00010000
        /*0170*/ 	.short	0x010a
        /*0172*/ 	.byte	0x12
	.zero		1


	//----- nvinfo : EIATTR_NUM_MBARRIERS
	.align		4
.L_37:
        /*0174*/ 	.byte	0x03, 0x38
        /*0176*/ 	.short	0x0002


	//----- nvinfo : EIATTR_EXIT_INSTR_OFFSETS
	.align		4
        /*0178*/ 	.byte	0x04, 0x1c
        /*017a*/ 	.short	(.L_39 - .L_38)


	//   ....[0]....
.L_38:
        /*017c*/ 	.word	0x00001e30


	//----- nvinfo : EIATTR_REQNTID
	.align		4
.L_39:
        /*0180*/ 	.byte	0x04, 0x10
        /*0182*/ 	.short	(.L_41 - .L_40)
.L_40:
        /*0184*/ 	.word	0x00000080
        /*0188*/ 	.word	0x00000001
        /*018c*/ 	.word	0x00000001


	//----- nvinfo : EIATTR_CRS_STACK_SIZE
	.align		4
.L_41:
        /*0190*/ 	.byte	0x04, 0x1e
        /*0192*/ 	.short	(.L_43 - .L_42)
.L_42:
        /*0194*/ 	.word	0x00000000


	//----- nvinfo : EIATTR_CBANK_PARAM_SIZE
	.align		4
.L_43:
        /*0198*/ 	.byte	0x03, 0x19
        /*019a*/ 	.short	0x0050


	//----- nvinfo : EIATTR_PARAM_CBANK
	.align		4
        /*019c*/ 	.byte	0x04, 0x0a
        /*019e*/ 	.short	(.L_45 - .L_44)
	.align		4
.L_44:
        /*01a0*/ 	.word	index@(.nv.constant0.gluon_wgmma)
        /*01a4*/ 	.short	0x0210
        /*01a6*/ 	.short	0x0050


	//----- nvinfo : EIATTR_SW_WAR
	.align		4
.L_45:
        /*01a8*/ 	.byte	0x04, 0x36
        /*01aa*/ 	.short	(.L_47 - .L_46)
.L_46:
        /*01ac*/ 	.word	0x00000008
.L_47:


//--------------------- .nv.callgraph             --------------------------
	.section	.nv.callgraph,"",@"SHT_CUDA_CALLGRAPH"
	.align	4
	.sectionentsize	8
	.align		4
        /*0000*/ 	.word	0x00000000
	.align		4
        /*0004*/ 	.word	0xffffffff
	.align		4
        /*0008*/ 	.word	0x00000000
	.align		4
        /*000c*/ 	.word	0xfffffffe
	.align		4
        /*0010*/ 	.word	0x00000000
	.align		4
        /*0014*/ 	.word	0xfffffffd
	.align		4
        /*0018*/ 	.word	0x00000000
	.align		4
        /*001c*/ 	.word	0xfffffffc


//--------------------- .text.gluon_wgmma         --------------------------
	.section	.text.gluon_wgmma,"ax",@progbits
	.align	128
        .global         gluon_wgmma
        .type           gluon_wgmma,@function
        .size           gluon_wgmma,(.L_x_52 - gluon_wgmma)
        .other          gluon_wgmma,@"STO_CUDA_ENTRY STV_DEFAULT"
gluon_wgmma:
.text.gluon_wgmma:
[----:B------:R-:W-:Y:S01]  /*0000*/  LDC R1, c[0x0][0x28] ;  /* 0x00000a00ff017b82 */ /* 0x000fe20000000800 */
[----:B------:R-:W1:Y:S07]  /*0010*/  S2R R0, SR_TID.X ;  /* 0x0000000000007919 */ /* 0x000e6e0000002100 */
[----:B------:R-:W2:Y:S01]  /*0020*/  S2UR UR4, SR_CgaCtaId ;  /* 0x00000000000479c3 */ /* 0x000ea20000008800 */
[----:B------:R-:W-:Y:S01]  /*0030*/  UMOV UR12, 0x400 ;  /* 0x00000400000c7882 */ /* 0x000fe20000000000 */
[----:B------:R-:W-:Y:S01]  /*0040*/  ULDC UR6, c[0x0][0xc] ;  /* 0x0000030000067ab9 */ /* 0x000fe20000000800 */
[----:B------:R-:W-:Y:S01]  /*0050*/  ULDC.64 UR24, c[0x0][0x250] ;  /* 0x0000940000187ab9 */ /* 0x000fe20000000a00 */
[----:B------:R-:W-:Y:S04]  /*0060*/  BSSY B0, `(.L_x_0) ;  /* 0x000001f000007945 */ /* 0x000fe80003800000 */
[----:B------:R-:W3:Y:S08]  /*0070*/  LDC R2, c[0x0][0x228] ;  /* 0x00008a00ff027b82 */ /* 0x000ef00000000800 */
[----:B------:R-:W4:Y:S08]  /*0080*/  LDC R8, c[0x0][0x230] ;  /* 0x00008c00ff087b82 */ /* 0x000f300000000800 */
[----:B------:R-:W-:Y:S01]  /*0090*/  S2UR UR15, SR_CTAID.Y ;  /* 0x00000000000f79c3 */ /* 0x000fe20000002600 */
[----:B--2---:R-:W-:-:S03]  /*00a0*/  ULEA UR12, UR4, UR12, 0x18 ;  /* 0x0000000c040c7291 */ /* 0x004fc6000f8ec03f */
[----:B------:R-:W-:Y:S01]  /*00b0*/  ULDC UR4, c[0x0][0x10] ;  /* 0x0000040000047ab9 */ /* 0x000fe20000000800 */
[----:B-1----:R-:W-:-:S03]  /*00c0*/  LOP3.LUT R6, R0, 0x7f, RZ, 0xc0, !PT ;  /* 0x0000007f00067812 */ /* 0x002fc600078ec0ff */
[----:B------:R-:W1:Y:S01]  /*00d0*/  S2UR UR5, SR_CTAID.Z ;  /* 0x00000000000579c3 */ /* 0x000e620000002700 */
[----:B---3--:R-:W-:Y:S01]  /*00e0*/  VIADD R2, R2, 0xffffffff ;  /* 0xffffffff02027836 */ /* 0x008fe20000000000 */
[C---:B------:R-:W-:Y:S02]  /*00f0*/  ISETP.GE.U32.AND P0, PT, R6.reuse, 0x20, PT ;  /* 0x000000200600780c */ /* 0x040fe40003f06070 */
[C---:B------:R-:W-:Y:S02]  /*0100*/  ISETP.NE.U32.AND P2, PT, R6.reuse, RZ, PT ;  /* 0x000000ff0600720c */ /* 0x040fe40003f45070 */
[----:B------:R-:W-:Y:S02]  /*0110*/  LEA R11, R6, UR12, 0x2 ;  /* 0x0000000c060b7c11 */ /* 0x000fe4000f8e10ff */
[----:B------:R-:W2:Y:S01]  /*0120*/  S2UR UR26, SR_CTAID.X ;  /* 0x00000000001a79c3 */ /* 0x000ea20000002500 */
[----:B----4-:R-:W-:-:S06]  /*0130*/  VIADD R14, R8, 0xffffffff ;  /* 0xffffffff080e7836 */ /* 0x010fcc0000000000 */
[----:B------:R3:W-:Y:S01]  /*0140*/  @!P0 STS [R11], RZ ;  /* 0x000000ff0b008388 */ /* 0x0007e20000000800 */
[----:B------:R-:W-:-:S03]  /*0150*/  NOP ;  /* 0x0000000000007918 */ /* 0x000fc60000000000 */
[----:B------:R3:W-:Y:S01]  /*0160*/  @!P2 STS [UR12+0x24], R2 ;  /* 0x00002402ff00a988 */ /* 0x0007e2000800080c */
[----:B-1----:R-:W-:-:S03]  /*0170*/  UIMAD UR4, UR5, UR4, UR15 ;  /* 0x00000004050472a4 */ /* 0x002fc6000f8e020f */
[----:B------:R3:W-:Y:S01]  /*0180*/  @!P2 STS [UR12+0x20], R14 ;  /* 0x0000200eff00a988 */ /* 0x0007e2000800080c */
[----:B--2---:R-:W-:-:S04]  /*0190*/  UIMAD UR4, UR4, UR6, UR26 ;  /* 0x00000006040472a4 */ /* 0x004fc8000f8e021a */
[----:B------:R-:W-:-:S03]  /*01a0*/  UIMAD UR5, UR4, 0x180, URZ ;  /* 0x00000180040578a4 */ /* 0x000fc6000f8e023f */
[----:B------:R-:W-:Y:S01]  /*01b0*/  UMOV UR4, URZ ;  /* 0x0000003f00047c82 */ /* 0x000fe20008000000 */
[----:B------:R-:W-:-:S04]  /*01c0*/  UIADD3 UR20, UP0, UR5, UR24, URZ ;  /* 0x0000001805147290 */ /* 0x000fc8000ff1e03f */
[----:B------:R-:W-:Y:S01]  /*01d0*/  ULEA.HI.X.SX32 UR21, UR5, UR25, 0x1, UP0 ;  /* 0x0000001905157291 */ /* 0x000fe200080f0e3f */
[----:B---3--:R-:W-:Y:S11]  /*01e0*/  @P2 BRA `(.L_x_1) ;  /* 0x0000000000182947 */ /* 0x008ff60003800000 */
[----:B------:R-:W1:Y:S01]  /*01f0*/  LDS R3, [UR12+0x8] ;  /* 0x0000080cff037984 */ /* 0x000e620008000800 */
[----:B------:R-:W2:Y:S01]  /*0200*/  LDC.64 R12, c[0x0][0x210] ;  /* 0x00008400ff0c7b82 */ /* 0x000ea20000000a00 */
[----:B------:R-:W-:Y:S02]  /*0210*/  IMAD.MOV.U32 R4, RZ, RZ, 0x70 ;  /* 0x00000070ff047424 */ /* 0x000fe400078e00ff */
[----:B--2---:R2:W-:Y:S03]  /*0220*/  STS.64 [UR12], R12 ;  /* 0x0000000cff007988 */ /* 0x0045e60008000a0c */
[----:B-1----:R-:W-:-:S05]  /*0230*/  LOP3.LUT R3, R3, 0x10, R4, 0xd8, !PT ;  /* 0x0000001003037812 */ /* 0x002fca00078ed804 */
[----:B------:R2:W-:Y:S02]  /*0240*/  STS [UR12+0x8], R3 ;  /* 0x00000803ff007988 */ /* 0x0005e4000800080c */
.L_x_1:
[----:B------:R-:W-:Y:S05]  /*0250*/  BSYNC B0 ;  /* 0x0000000000007941 */ /* 0x000fea0003800000 */
.L_x_0:
[----:B------:R-:W-:Y:S04]  /*0260*/  BSSY B0, `(.L_x_2) ;  /* 0x000000a000007945 */ /* 0x000fe80003800000 */
[----:B------:R-:W-:Y:S05]  /*0270*/  @P2 BRA `(.L_x_3) ;  /* 0x0000000000202947 */ /* 0x000fea0003800000 */
[----:B--2---:R-:W1:Y:S01]  /*0280*/  LDS R3, [UR12+0x34] ;  /* 0x0000340cff037984 */ /* 0x004e620008000800 */
[----:B------:R-:W-:Y:S02]  /*0290*/  IMAD.MOV.U32 R4, RZ, RZ, 0x3f000000 ;  /* 0x3f000000ff047424 */ /* 0x000fe400078e00ff */
[----:B------:R-:W-:Y:S01]  /*02a0*/  @!P2 IMAD.MOV.U32 R5, RZ, RZ, 0x3f ;  /* 0x0000003fff05a424 */ /* 0x000fe200078e00ff */
[----:B------:R-:W2:Y:S02]  /*02b0*/  @!P2 LDS R10, [UR12+0x38] ;  /* 0x0000380cff0aa984 */ /* 0x000ea40008000800 */
[----:B-1----:R-:W-:Y:S02]  /*02c0*/  LOP3.LUT R3, R3, 0xff000000, R4, 0xb8, !PT ;  /* 0xff00000003037812 */ /* 0x002fe400078eb804 */
[----:B--2---:R-:W-:-:S03]  /*02d0*/  @!P2 LOP3.LUT R4, R10, 0xff, R5, 0xb8, !PT ;  /* 0x000000ff0a04a812 */ /* 0x004fc600078eb805 */
[----:B------:R1:W-:Y:S04]  /*02e0*/  STS [UR12+0x34], R3 ;  /* 0x00003403ff007988 */ /* 0x0003e8000800080c */
[----:B------:R1:W-:Y:S02]  /*02f0*/  @!P2 STS [UR12+0x38], R4 ;  /* 0x00003804ff00a988 */ /* 0x0003e4000800080c */
.L_x_3:
[----:B------:R-:W-:Y:S05]  /*0300*/  BSYNC B0 ;  /* 0x0000000000007941 */ /* 0x000fea0003800000 */
.L_x_2:
[----:B------:R-:W-:Y:S04]  /*0310*/  BSSY B0, `(.L_x_4) ;  /* 0x000000e000007945 */ /* 0x000fe80003800000 */
[----:B------:R-:W-:Y:S05]  /*0320*/  @P2 BRA `(.L_x_5) ;  /* 0x0000000000302947 */ /* 0x000fea0003800000 */
[----:B-1----:R-:W1:Y:S01]  /*0330*/  LDS R4, [UR12+0x34] ;  /* 0x0000340cff047984 */ /* 0x002e620008000800 */
[----:B--2---:R-:W2:Y:S03]  /*0340*/  LDC.64 R12, c[0x0][0x238] ;  /* 0x00008e00ff0c7b82 */ /* 0x004ea60000000a00 */
[----:B------:R-:W3:Y:S01]  /*0350*/  LDS R3, [UR12+0x1c] ;  /* 0x00001c0cff037984 */ /* 0x000ee20008000800 */
[C---:B--2---:R-:W-:Y:S01]  /*0360*/  SHF.L.U64.HI R10, R12.reuse, 0x1, R13 ;  /* 0x000000010c0a7819 */ /* 0x044fe2000001020d */
[----:B------:R-:W-:-:S03]  /*0370*/  IMAD.SHL.U32 R5, R12, 0x2, RZ ;  /* 0x000000020c057824 */ /* 0x000fc600078e00ff */
[--C-:B------:R-:W-:Y:S02]  /*0380*/  SHF.R.U32.HI R12, RZ, 0x4, R10.reuse ;  /* 0x00000004ff0c7819 */ /* 0x100fe4000001160a */
[----:B------:R-:W-:-:S05]  /*0390*/  SHF.R.U64 R5, R5, 0x4, R10 ;  /* 0x0000000405057819 */ /* 0x000fca000000120a */
[----:B------:R4:W-:Y:S01]  /*03a0*/  STS [UR12+0xc], R5 ;  /* 0x00000c05ff007988 */ /* 0x0009e2000800080c */
[----:B-1----:R-:W-:Y:S02]  /*03b0*/  LOP3.LUT R4, R4, 0x7, RZ, 0xb8, !PT ;  /* 0x0000000704047812 */ /* 0x002fe400078eb8ff */
[----:B---3--:R-:W-:-:S03]  /*03c0*/  LOP3.LUT R3, R3, 0xf, R12, 0xb8, !PT ;  /* 0x0000000f03037812 */ /* 0x008fc600078eb80c */
[----:B------:R4:W-:Y:S04]  /*03d0*/  STS [UR12+0x34], R4 ;  /* 0x00003404ff007988 */ /* 0x0009e8000800080c */
[----:B------:R4:W-:Y:S02]  /*03e0*/  STS [UR12+0x1c], R3 ;  /* 0x00001c03ff007988 */ /* 0x0009e4000800080c */
.L_x_5:
[----:B------:R-:W-:Y:S05]  /*03f0*/  BSYNC B0 ;  /* 0x0000000000007941 */ /* 0x000fea0003800000 */
.L_x_4:
[----:B------:R-:W-:Y:S04]  /*0400*/  BSSY B1, `(.L_x_6) ;  /* 0x000001a000017945 */ /* 0x000fe80003800000 */
[----:B------:R-:W-:Y:S04]  /*0410*/  BSSY B0, `(.L_x_7) ;  /* 0x0000015000007945 */ /* 0x000fe80003800000 */
[----:B------:R-:W-:Y:S05]  /*0420*/  @P2 BRA `(.L_x_8) ;  /* 0x0000000000202947 */ /* 0x000fea0003800000 */
[----:B-12-4-:R-:W1:Y:S02]  /*0430*/  LDS R3, [UR12+0x34] ;  /* 0x0000340cff037984 */ /* 0x016e640008000800 */
[----:B-1----:R-:W-:-:S05]  /*0440*/  LOP3.LUT R3, R3, 0x38, RZ, 0xb8, !PT ;  /* 0x0000003803037812 */ /* 0x002fca00078eb8ff */
[----:B------:R1:W-:Y:S01]  /*0450*/  STS [UR12+0x34], R3 ;  /* 0x00003403ff007988 */ /* 0x0003e2000800080c */
[----:B------:R-:W-:Y:S05]  /*0460*/  @P2 BRA `(.L_x_9) ;  /* 0x0000000000202947 */ /* 0x000fea0003800000 */
[----:B-1----:R-:W1:Y:S01]  /*0470*/  LDS R3, [UR12+0x8] ;  /* 0x0000080cff037984 */ /* 0x002e620008000800 */
[----:B------:R-:W-:-:S05]  /*0480*/  IMAD.MOV.U32 R4, RZ, RZ, 0x780 ;  /* 0x00000780ff047424 */ /* 0x000fca00078e00ff */
[----:B-1----:R-:W-:-:S05]  /*0490*/  LOP3.LUT R3, R3, 0x300, R4, 0xd8, !PT ;  /* 0x0000030003037812 */ /* 0x002fca00078ed804 */
[----:B------:R3:W-:Y:S02]  /*04a0*/  STS [UR12+0x8], R3 ;  /* 0x00000803ff007988 */ /* 0x0007e4000800080c */
.L_x_8:
[----:B------:R-:W-:Y:S05]  /*04b0*/  @P2 BRA `(.L_x_10) ;  /* 0x0000000000282947 */ /* 0x000fea0003800000 */
[----:B-1234-:R-:W1:Y:S02]  /*04c0*/  LDS R3, [UR12+0x8] ;  /* 0x0000080cff037984 */ /* 0x01ee640008000800 */
[----:B-1----:R-:W-:-:S05]  /*04d0*/  LOP3.LUT R3, R3, 0x1800, RZ, 0xb8, !PT ;  /* 0x0000180003037812 */ /* 0x002fca00078eb8ff */
[----:B------:R2:W-:Y:S02]  /*04e0*/  STS [UR12+0x8], R3 ;  /* 0x00000803ff007988 */ /* 0x0005e4000800080c */
.L_x_9:
[----:B------:R-:W-:Y:S05]  /*04f0*/  @P2 BREAK B0 ;  /* 0x0000000000002942 */ /* 0x000fea0003800000 */
[----:B------:R-:W-:Y:S05]  /*0500*/  @P2 BRA `(.L_x_11) ;  /* 0x0000000000242947 */ /* 0x000fea0003800000 */
[----:B------:R-:W3:Y:S01]  /*0510*/  LDS R4, [UR12+0x8] ;  /* 0x0000080cff047984 */ /* 0x000ee20008000800 */
[----:B-12---:R-:W-:-:S05]  /*0520*/  IMAD.MOV.U32 R3, RZ, RZ, 0x6000 ;  /* 0x00006000ff037424 */ /* 0x006fca00078e00ff */
[----:B---3--:R-:W-:-:S04]  /*0530*/  LOP3.LUT R3, R4, 0x6000, R3, 0xd8, !PT ;  /* 0x0000600004037812 */ /* 0x008fc800078ed803 */
[----:B------:R-:W-:-:S05]  /*0540*/  LOP3.LUT R3, R3, 0x400000, RZ, 0xb8, !PT ;  /* 0x0040000003037812 */ /* 0x000fca00078eb8ff */
[----:B------:R5:W-:Y:S02]  /*0550*/  STS [UR12+0x8], R3 ;  /* 0x00000803ff007988 */ /* 0x000be4000800080c */
.L_x_10:
[----:B------:R-:W-:Y:S05]  /*0560*/  BSYNC B0 ;  /* 0x0000000000007941 */ /* 0x000fea0003800000 */
.L_x_7:
[----:B-12345:R-:W1:Y:S02]  /*0570*/  @!P2 LDS R3, [UR12+0x8] ;  /* 0x0000080cff03a984 */ /* 0x03ee640008000800 */
[----:B-1----:R-:W-:-:S05]  /*0580*/  @!P2 LOP3.LUT R3, R3, 0x8000, RZ, 0xb8, !PT ;  /* 0x000080000303a812 */ /* 0x002fca00078eb8ff */
[----:B------:R3:W-:Y:S02]  /*0590*/  @!P2 STS [UR12+0x8], R3 ;  /* 0x00000803ff00a988 */ /* 0x0007e4000800080c */
.L_x_11:
[----:B------:R-:W-:Y:S05]  /*05a0*/  BSYNC B1 ;  /* 0x0000000000017941 */ /* 0x000fea0003800000 */
.L_x_6:
[----:B------:R-:W-:Y:S05]  /*05b0*/  WARPSYNC.ALL ;  /* 0x0000000000007948 */ /* 0x000fea0003800000 */
[----:B-123--:R-:W1:Y:S02]  /*05c0*/  LDC R3, c[0x0][0x22c] ;  /* 0x00008b00ff037b82 */ /* 0x00ee640000000800 */
[----:B-1----:R-:W-:Y:S01]  /*05d0*/  VIADD R3, R3, 0xffffffff ;  /* 0xffffffff03037836 */ /* 0x002fe20000000000 */
[----:B------:R-:W-:Y:S06]  /*05e0*/  @P0 BRA `(.L_x_12) ;  /* 0x0000000000280947 */ /* 0x000fec0003800000 */
[----:B------:R-:W1:Y:S01]  /*05f0*/  S2R R4, SR_LANEID ;  /* 0x0000000000047919 */ /* 0x000e620000000000 */
[----:B------:R-:W-:Y:S05]  /*0600*/  WARPSYNC.ALL ;  /* 0x0000000000007948 */ /* 0x000fea0003800000 */
[----:B-1----:R-:W-:-:S05]  /*0610*/  IMAD.SHL.U32 R7, R4, 0x4, RZ ;  /* 0x0000000404077824 */ /* 0x002fca00078e00ff */
[----:B------:R-:W1:Y:S01]  /*0620*/  LDS R9, [R7+UR12] ;  /* 0x0000000c07097984 */ /* 0x000e620008000800 */
[----:B------:R-:W-:-:S05]  /*0630*/  IADD3 R4, P1, R7, UR20, RZ ;  /* 0x0000001407047c10 */ /* 0x000fca000ff3e0ff */
[----:B------:R-:W-:-:S05]  /*0640*/  IMAD.X R5, RZ, RZ, UR21, P1 ;  /* 0x00000015ff057e24 */ /* 0x000fca00088e06ff */
[----:B-1----:R1:W2:Y:S01]  /*0650*/  ATOMG.E.EXCH.STRONG.GPU PT, RZ, [R4], R9 ;  /* 0x0000000904ff73a8 */ /* 0x0022a200041ee100 */
[----:B------:R-:W-:-:S04]  /*0660*/  DEPBAR {5,4,3,2,1,0} ;  /* 0x0000003f0000791a */ /* 0x000fc80000000000 */
[----:B------:R1:W-:Y:S01]  /*0670*/  UTMACCTL.IV [UR20] ;  /* 0x00000000140079b9 */ /* 0x0003e20008000000 */
[----:B------:R-:W-:Y:S01]  /*0680*/  NOP ;  /* 0x0000000000007918 */ /* 0x000fe20000000000 */
.L_x_12:
[----:B------:R-:W-:Y:S05]  /*0690*/  @P0 BRA `(.L_x_13) ;  /* 0x00000000000c0947 */ /* 0x000fea0003800000 */
[----:B------:R0:W-:Y:S01]  /*06a0*/  UTMACMDFLUSH ;  /* 0x00000000000079b7 */ /* 0x0001e20000000000 */
[----:B------:R-:W-:Y:S05]  /*06b0*/  @P0 BRA `(.L_x_13) ;  /* 0x0000000000040947 */ /* 0x000fea0003800000 */
[----:B------:R-:W-:-:S04]  /*06c0*/  DEPBAR.LE SB0, 0x0 ;  /* 0x000080000000791a */ /* 0x000fc80000000000 */
.L_x_13:
[----:B------:R-:W-:Y:S05]  /*06d0*/  WARPSYNC.ALL ;  /* 0x0000000000007948 */ /* 0x000fea0003800000 */
[----:B--2---:R-:W-:Y:S06]  /*06e0*/  BAR.SYNC.DEFER_BLOCKING 0x0 ;  /* 0x0000000000007b1d */ /* 0x004fec0000010000 */
[----:B------:R-:W-:Y:S02]  /*06f0*/  BSSY B1, `(.L_x_14) ;  /* 0x000000b000017945 */ /* 0x000fe40003800000 */
[----:B------:R-:W-:Y:S06]  /*0700*/  BAR.SYNC.DEFER_BLOCKING 0x0 ;  /* 0x0000000000007b1d */ /* 0x000fec0000010000 */
[----:B------:R2:W-:Y:S01]  /*0710*/  @!P0 STS [R11], RZ ;  /* 0x000000ff0b008388 */ /* 0x0005e20000000800 */
[----:B------:R-:W-:Y:S01]  /*0720*/  NOP ;  /* 0x0000000000007918 */ /* 0x000fe20000000000 */
[----:B------:R-:W-:Y:S05]  /*0730*/  @P2 BRA `(.L_x_15) ;  /* 0x0000000000182947 */ /* 0x000fea0003800000 */
[----:B-1----:R-:W1:Y:S01]  /*0740*/  LDS R4, [UR12+0x8] ;  /* 0x0000080cff047984 */ /* 0x002e620008000800 */
[----:B------:R-:W3:Y:S01]  /*0750*/  LDC.64 R12, c[0x0][0x218] ;  /* 0x00008600ff0c7b82 */ /* 0x000ee20000000a00 */
[----:B------:R-:W-:Y:S02]  /*0760*/  IMAD.MOV.U32 R5, RZ, RZ, 0x70 ;  /* 0x00000070ff057424 */ /* 0x000fe400078e00ff */
[----:B---3--:R3:W-:Y:S03]  /*0770*/  STS.64 [UR12], R12 ;  /* 0x0000000cff007988 */ /* 0x0087e60008000a0c */
[----:B-1----:R-:W-:-:S05]  /*0780*/  LOP3.LUT R4, R4, 0x10, R5, 0xd8, !PT ;  /* 0x0000001004047812 */ /* 0x002fca00078ed805 */
[----:B------:R3:W-:Y:S02]  /*0790*/  STS [UR12+0x8], R4 ;  /* 0x00000804ff007988 */ /* 0x0007e4000800080c */
.L_x_15:
[----:B-1----:R-:W-:Y:S05]  /*07a0*/  BSYNC B1 ;  /* 0x0000000000017941 */ /* 0x002fea0003800000 */
.L_x_14:
[----:B------:R-:W-:Y:S04]  /*07b0*/  BSSY B1, `(.L_x_16) ;  /* 0x000000a000017945 */ /* 0x000fe80003800000 */
[----:B------:R-:W-:Y:S05]  /*07c0*/  @P2 BRA `(.L_x_17) ;  /* 0x0000000000202947 */ /* 0x000fea0003800000 */
[----:B---3--:R-:W1:Y:S01]  /*07d0*/  LDS R4, [UR12+0x34] ;  /* 0x0000340cff047984 */ /* 0x008e620008000800 */
[----:B------:R-:W-:Y:S02]  /*07e0*/  IMAD.MOV.U32 R7, RZ, RZ, 0x3f000000 ;  /* 0x3f000000ff077424 */ /* 0x000fe400078e00ff */
[----:B------:R-:W-:Y:S01]  /*07f0*/  @!P2 IMAD.MOV.U32 R5, RZ, RZ, 0x7f ;  /* 0x0000007fff05a424 */ /* 0x000fe200078e00ff */
[----:B------:R-:W3:Y:S02]  /*0800*/  @!P2 LDS R10, [UR12+0x38] ;  /* 0x0000380cff0aa984 */ /* 0x000ee40008000800 */
[----:B-1----:R-:W-:Y:S02]  /*0810*/  LOP3.LUT R4, R4, 0xff000000, R7, 0xb8, !PT ;  /* 0xff00000004047812 */ /* 0x002fe400078eb807 */
[----:B---3--:R-:W-:-:S03]  /*0820*/  @!P2 LOP3.LUT R5, R10, 0xff, R5, 0xb8, !PT ;  /* 0x000000ff0a05a812 */ /* 0x008fc600078eb805 */
[----:B------:R1:W-:Y:S04]  /*0830*/  STS [UR12+0x34], R4 ;  /* 0x00003404ff007988 */ /* 0x0003e8000800080c */
[----:B------:R1:W-:Y:S02]  /*0840*/  @!P2 STS [UR12+0x38], R5 ;  /* 0x00003805ff00a988 */ /* 0x0003e4000800080c */
.L_x_17:
[----:B------:R-:W-:Y:S05]  /*0850*/  BSYNC B1 ;  /* 0x0000000000017941 */ /* 0x000fea0003800000 */
.L_x_16:
[----:B------:R-:W-:Y:S04]  /*0860*/  BSSY B1, `(.L_x_18) ;  /* 0x0000004000017945 */ /* 0x000fe80003800000 */
[----:B------:R-:W-:Y:S05]  /*0870*/  @P2 BRA `(.L_x_19) ;  /* 0x0000000000082947 */ /* 0x000fea0003800000 */
[----:B------:R4:W-:Y:S04]  /*0880*/  STS [UR12+0x24], R14 ;  /* 0x0000240eff007988 */ /* 0x0009e8000800080c */
[----:B------:R4:W-:Y:S02]  /*0890*/  STS [UR12+0x20], R3 ;  /* 0x00002003ff007988 */ /* 0x0009e4000800080c */
.L_x_19:
[----:B------:R-:W-:Y:S05]  /*08a0*/  BSYNC B1 ;  /* 0x0000000000017941 */ /* 0x000fea0003800000 */
.L_x_18:
[----:B------:R-:W-:Y:S04]  /*08b0*/  BSSY B1, `(.L_x_20) ;  /* 0x000000e000017945 */ /* 0x000fe80003800000 */
[----:B------:R-:W-:Y:S05]  /*08c0*/  @P2 BRA `(.L_x_21) ;  /* 0x0000000000302947 */ /* 0x000fea0003800000 */
[----:B-1----:R-:W1:Y:S01]  /*08d0*/  LDS R5, [UR12+0x34] ;  /* 0x0000340cff057984 */ /* 0x002e620008000800 */
[----:B---3--:R-:W3:Y:S03]  /*08e0*/  LDC.64 R12, c[0x0][0x240] ;  /* 0x00009000ff0c7b82 */ /* 0x008ee60000000a00 */
[----:B------:R-:W5:Y:S01]  /*08f0*/  LDS R4, [UR12+0x1c] ;  /* 0x00001c0cff047984 */ /* 0x000f620008000800 */
[C---:B---3--:R-:W-:Y:S01]  /*0900*/  SHF.L.U64.HI R10, R12.reuse, 0x1, R13 ;  /* 0x000000010c0a7819 */ /* 0x048fe2000001020d */
[----:B------:R-:W-:-:S03]  /*0910*/  IMAD.SHL.U32 R7, R12, 0x2, RZ ;  /* 0x000000020c077824 */ /* 0x000fc600078e00ff */
[--C-:B------:R-:W-:Y:S02]  /*0920*/  SHF.R.U32.HI R9, RZ, 0x4, R10.reuse ;  /* 0x00000004ff097819 */ /* 0x100fe4000001160a */
[----:B------:R-:W-:-:S05]  /*0930*/  SHF.R.U64 R7, R7, 0x4, R10 ;  /* 0x0000000407077819 */ /* 0x000fca000000120a */
[----:B------:R3:W-:Y:S01]  /*0940*/  STS [UR12+0xc], R7 ;  /* 0x00000c07ff007988 */ /* 0x0007e2000800080c */
[----:B-1----:R-:W-:Y:S02]  /*0950*/  LOP3.LUT R5, R5, 0x7, RZ, 0xb8, !PT ;  /* 0x0000000705057812 */ /* 0x002fe400078eb8ff */
[----:B-----5:R-:W-:-:S03]  /*0960*/  LOP3.LUT R4, R4, 0xf, R9, 0xb8, !PT ;  /* 0x0000000f04047812 */ /* 0x020fc600078eb809 */
[----:B------:R3:W-:Y:S04]  /*0970*/  STS [UR12+0x34], R5 ;  /* 0x00003405ff007988 */ /* 0x0007e8000800080c */
[----:B------:R3:W-:Y:S02]  /*0980*/  STS [UR12+0x1c], R4 ;  /* 0x00001c04ff007988 */ /* 0x0007e4000800080c */
.L_x_21:
[----:B------:R-:W-:Y:S05]  /*0990*/  BSYNC B1 ;  /* 0x0000000000017941 */ /* 0x000fea0003800000 */
.L_x_20:
[----:B------:R-:W-:Y:S04]  /*09a0*/  BSSY B2, `(.L_x_22) ;  /* 0x000001a000027945 */ /* 0x000fe80003800000 */
[----:B------:R-:W-:Y:S04]  /*09b0*/  BSSY B1, `(.L_x_23) ;  /* 0x0000015000017945 */ /* 0x000fe80003800000 */
[----:B------:R-:W-:Y:S05]  /*09c0*/  @P2 BRA `(.L_x_24) ;  /* 0x0000000000202947 */ /* 0x000fea0003800000 */
[----:B-1-3--:R-:W1:Y:S02]  /*09d0*/  LDS R4, [UR12+0x34] ;  /* 0x0000340cff047984 */ /* 0x00ae640008000800 */
[----:B-1----:R-:W-:-:S05]  /*09e0*/  LOP3.LUT R4, R4, 0x38, RZ, 0xb8, !PT ;  /* 0x0000003804047812 */ /* 0x002fca00078eb8ff */
[----:B------:R1:W-:Y:S01]  /*09f0*/  STS [UR12+0x34], R4 ;  /* 0x00003404ff007988 */ /* 0x0003e2000800080c */
[----:B------:R-:W-:Y:S05]  /*0a00*/  @P2 BRA `(.L_x_25) ;  /* 0x0000000000202947 */ /* 0x000fea0003800000 */
[----:B-1----:R-:W1:Y:S01]  /*0a10*/  LDS R4, [UR12+0x8] ;  /* 0x0000080cff047984 */ /* 0x002e620008000800 */
[----:B------:R-:W-:-:S05]  /*0a20*/  IMAD.MOV.U32 R5, RZ, RZ, 0x780 ;  /* 0x00000780ff057424 */ /* 0x000fca00078e00ff */
[----:B-1----:R-:W-:-:S05]  /*0a30*/  LOP3.LUT R4, R4, 0x300, R5, 0xd8, !PT ;  /* 0x0000030004047812 */ /* 0x002fca00078ed805 */
[----:B------:R5:W-:Y:S02]  /*0a40*/  STS [UR12+0x8], R4 ;  /* 0x00000804ff007988 */ /* 0x000be4000800080c */
.L_x_24:
[----:B------:R-:W-:Y:S05]  /*0a50*/  @P2 BRA `(.L_x_26) ;  /* 0x0000000000282947 */ /* 0x000fea0003800000 */
[----:B-1-3-5:R-:W1:Y:S02]  /*0a60*/  LDS R4, [UR12+0x8] ;  /* 0x0000080cff047984 */ /* 0x02ae640008000800 */
[----:B-1----:R-:W-:-:S05]  /*0a70*/  LOP3.LUT R4, R4, 0x1800, RZ, 0xb8, !PT ;  /* 0x0000180004047812 */ /* 0x002fca00078eb8ff */
[----:B------:R3:W-:Y:S02]  /*0a80*/  STS [UR12+0x8], R4 ;  /* 0x00000804ff007988 */ /* 0x0007e4000800080c */
.L_x_25:
[----:B------:R-:W-:Y:S05]  /*0a90*/  @P2 BREAK B1 ;  /* 0x0000000000012942 */ /* 0x000fea0003800000 */
[----:B------:R-:W-:Y:S05]  /*0aa0*/  @P2 BRA `(.L_x_27) ;  /* 0x0000000000242947 */ /* 0x000fea0003800000 */
[----:B-1-3--:R-:W1:Y:S01]  /*0ab0*/  LDS R4, [UR12+0x8] ;  /* 0x0000080cff047984 */ /* 0x00ae620008000800 */
[----:B------:R-:W-:-:S05]  /*0ac0*/  IMAD.MOV.U32 R5, RZ, RZ, 0x6000 ;  /* 0x00006000ff057424 */ /* 0x000fca00078e00ff */
[----:B-1----:R-:W-:-:S04]  /*0ad0*/  LOP3.LUT R4, R4, 0x6000, R5, 0xd8, !PT ;  /* 0x0000600004047812 */ /* 0x002fc800078ed805 */
[----:B------:R-:W-:-:S05]  /*0ae0*/  LOP3.LUT R4, R4, 0x400000, RZ, 0xb8, !PT ;  /* 0x0040000004047812 */ /* 0x000fca00078eb8ff */
[----:B------:R1:W-:Y:S02]  /*0af0*/  STS [UR12+0x8], R4 ;  /* 0x00000804ff007988 */ /* 0x0003e4000800080c */
.L_x_26:
[----:B------:R-:W-:Y:S05]  /*0b00*/  BSYNC B1 ;  /* 0x0000000000017941 */ /* 0x000fea0003800000 */
.L_x_23:
[----:B-1-3-5:R-:W1:Y:S02]  /*0b10*/  @!P2 LDS R4, [UR12+0x8] ;  /* 0x0000080cff04a984 */ /* 0x02ae640008000800 */
[----:B-1----:R-:W-:-:S05]  /*0b20*/  @!P2 LOP3.LUT R4, R4, 0x8000, RZ, 0xb8, !PT ;  /* 0x000080000404a812 */ /* 0x002fca00078eb8ff */
[----:B------:R5:W-:Y:S02]  /*0b30*/  @!P2 STS [UR12+0x8], R4 ;  /* 0x00000804ff00a988 */ /* 0x000be4000800080c */
.L_x_27:
[----:B------:R-:W-:Y:S05]  /*0b40*/  BSYNC B2 ;  /* 0x0000000000027941 */ /* 0x000fea0003800000 */
.L_x_22:
[----:B------:R-:W-:Y:S05]  /*0b50*/  WARPSYNC.ALL ;  /* 0x0000000000007948 */ /* 0x000fea0003800000 */
[----:B------:R-:W-:-:S04]  /*0b60*/  UIADD3 UR23, UR5, 0x80, URZ ;  /* 0x0000008005177890 */ /* 0x000fc8000fffe03f */
[----:B------:R-:W-:-:S04]  /*0b70*/  UIADD3 UR22, UP0, UR23, UR24, URZ ;  /* 0x0000001817167290 */ /* 0x000fc8000ff1e03f */
[----:B------:R-:W-:Y:S01]  /*0b80*/  ULEA.HI.X.SX32 UR23, UR23, UR25, 0x1, UP0 ;  /* 0x0000001917177291 */ /* 0x000fe200080f0e3f */
[----:B------:R-:W-:Y:S11]  /*0b90*/  @P0 BRA `(.L_x_28) ;  /* 0x0000000000280947 */ /* 0x000ff60003800000 */
[----:B-1-3-5:R-:W1:Y:S01]  /*0ba0*/  S2R R4, SR_LANEID ;  /* 0x0000000000047919 */ /* 0x02ae620000000000 */
[----:B------:R-:W-:Y:S05]  /*0bb0*/  WARPSYNC.ALL ;  /* 0x0000000000007948 */ /* 0x000fea0003800000 */
[----:B-1----:R-:W-:-:S05]  /*0bc0*/  IMAD.SHL.U32 R9, R4, 0x4, RZ ;  /* 0x0000000404097824 */ /* 0x002fca00078e00ff */
[----:B------:R-:W1:Y:S01]  /*0bd0*/  LDS R7, [R9+UR12] ;  /* 0x0000000c09077984 */ /* 0x000e620008000800 */
[----:B------:R-:W-:-:S05]  /*0be0*/  IADD3 R4, P1, R9, UR22, RZ ;  /* 0x0000001609047c10 */ /* 0x000fca000ff3e0ff */
[----:B------:R-:W-:-:S05]  /*0bf0*/  IMAD.X R5, RZ, RZ, UR23, P1 ;  /* 0x00000017ff057e24 */ /* 0x000fca00088e06ff */
[----:B-1----:R1:W3:Y:S01]  /*0c00*/  ATOMG.E.EXCH.STRONG.GPU PT, RZ, [R4], R7 ;  /* 0x0000000704ff73a8 */ /* 0x0022e200041ee100 */
[----:B------:R-:W-:-:S04]  /*0c10*/  DEPBAR {5,4,3,2,1,0} ;  /* 0x0000003f0000791a */ /* 0x000fc80000000000 */
[----:B------:R1:W-:Y:S01]  /*0c20*/  UTMACCTL.IV [UR22] ;  /* 0x00000000160079b9 */ /* 0x0003e20008000000 */
[----:B------:R-:W-:Y:S01]  /*0c30*/  NOP ;  /* 0x0000000000007918 */ /* 0x000fe20000000000 */
.L_x_28:
[----:B------:R-:W-:Y:S05]  /*0c40*/  @P0 BRA `(.L_x_29) ;  /* 0x00000000000c0947 */ /* 0x000fea0003800000 */
[----:B------:R0:W-:Y:S01]  /*0c50*/  UTMACMDFLUSH ;  /* 0x00000000000079b7 */ /* 0x0001e20000000000 */
[----:B------:R-:W-:Y:S05]  /*0c60*/  @P0 BRA `(.L_x_29) ;  /* 0x0000000000040947 */ /* 0x000fea0003800000 */
[----:B------:R-:W-:-:S04]  /*0c70*/  DEPBAR.LE SB0, 0x0 ;  /* 0x000080000000791a */ /* 0x000fc80000000000 */
.L_x_29:
[----:B------:R-:W-:Y:S05]  /*0c80*/  WARPSYNC.ALL ;  /* 0x0000000000007948 */ /* 0x000fea0003800000 */
[----:B---3--:R-:W-:Y:S06]  /*0c90*/  BAR.SYNC.DEFER_BLOCKING 0x0 ;  /* 0x0000000000007b1d */ /* 0x008fec0000010000 */
[----:B------:R-:W-:Y:S02]  /*0ca0*/  BSSY B2, `(.L_x_30) ;  /* 0x000000b000027945 */ /* 0x000fe40003800000 */
[----:B------:R-:W-:Y:S06]  /*0cb0*/  BAR.SYNC.DEFER_BLOCKING 0x0 ;  /* 0x0000000000007b1d */ /* 0x000fec0000010000 */
[----:B------:R3:W-:Y:S01]  /*0cc0*/  @!P0 STS [R11], RZ ;  /* 0x000000ff0b008388 */ /* 0x0007e20000000800 */
[----:B------:R-:W-:Y:S01]  /*0cd0*/  NOP ;  /* 0x0000000000007918 */ /* 0x000fe20000000000 */
[----:B------:R-:W-:Y:S05]  /*0ce0*/  @P2 BRA `(.L_x_31) ;  /* 0x0000000000182947 */ /* 0x000fea0003800000 */
[----:B-1---5:R-:W1:Y:S01]  /*0cf0*/  LDS R4, [UR12+0x8] ;  /* 0x0000080cff047984 */ /* 0x022e620008000800 */
[----:B--23--:R-:W2:Y:S01]  /*0d00*/  LDC.64 R10, c[0x0][0x220] ;  /* 0x00008800ff0a7b82 */ /* 0x00cea20000000a00 */
[----:B------:R-:W-:Y:S02]  /*0d10*/  IMAD.MOV.U32 R5, RZ, RZ, 0x70 ;  /* 0x00000070ff057424 */ /* 0x000fe400078e00ff */
[----:B--2---:R2:W-:Y:S03]  /*0d20*/  STS.64 [UR12], R10 ;  /* 0x0000000aff007988 */ /* 0x0045e60008000a0c */
[----:B-1----:R-:W-:-:S05]  /*0d30*/  LOP3.LUT R4, R4, 0x10, R5, 0xd8, !PT ;  /* 0x0000001004047812 */ /* 0x002fca00078ed805 */
[----:B------:R2:W-:Y:S02]  /*0d40*/  STS [UR12+0x8], R4 ;  /* 0x00000804ff007988 */ /* 0x0005e4000800080c */
.L_x_31:
[----:B-1----:R-:W-:Y:S05]  /*0d50*/  BSYNC B2 ;  /* 0x0000000000027941 */ /* 0x002fea0003800000 */
.L_x_30:
[----:B------:R-:W-:Y:S04]  /*0d60*/  BSSY B3, `(.L_x_32) ;  /* 0x0000011000037945 */ /* 0x000fe80003800000 */
[----:B------:R-:W-:Y:S04]  /*0d70*/  BSSY B2, `(.L_x_33) ;  /* 0x000000e000027945 */ /* 0x000fe80003800000 */
[----:B------:R-:W-:Y:S05]  /*0d80*/  @P2 BRA `(.L_x_34) ;  /* 0x0000000000242947 */ /* 0x000fea0003800000 */
[----:B--2--5:R-:W1:Y:S01]  /*0d90*/  LDS R4, [UR12+0x34] ;  /* 0x0000340cff047984 */ /* 0x024e620008000800 */
[----:B------:R-:W-:-:S05]  /*0da0*/  IMAD.MOV.U32 R5, RZ, RZ, 0x3f000000 ;  /* 0x3f000000ff057424 */ /* 0x000fca00078e00ff */
[----:B-1----:R-:W-:-:S05]  /*0db0*/  LOP3.LUT R4, R4, 0xff000000, R5, 0xb8, !PT ;  /* 0xff00000004047812 */ /* 0x002fca00078eb805 */
[----:B------:R1:W-:Y:S01]  /*0dc0*/  STS [UR12+0x34], R4 ;  /* 0x00003404ff007988 */ /* 0x0003e2000800080c */
[----:B------:R-:W-:Y:S05]  /*0dd0*/  @P2 BRA `(.L_x_35) ;  /* 0x00000000001c2947 */ /* 0x000fea0003800000 */
[----:B-1----:R-:W1:Y:S01]  /*0de0*/  LDS R4, [UR12+0x38] ;  /* 0x0000380cff047984 */ /* 0x002e620008000800 */
[----:B------:R-:W-:-:S05]  /*0df0*/  IMAD.MOV.U32 R5, RZ, RZ, 0x3f ;  /* 0x0000003fff057424 */ /* 0x000fca00078e00ff */
[----:B-1----:R-:W-:-:S05]  /*0e00*/  LOP3.LUT R4, R4, 0xff, R5, 0xb8, !PT ;  /* 0x000000ff04047812 */ /* 0x002fca00078eb805 */
[----:B------:R1:W-:Y:S02]  /*0e10*/  STS [UR12+0x38], R4 ;  /* 0x00003804ff007988 */ /* 0x0003e4000800080c */
.L_x_34:
[----:B------:R-:W-:Y:S05]  /*0e20*/  @P2 BREAK B2 ;  /* 0x0000000000022942 */ /* 0x000fea0003800000 */
[----:B------:R-:W-:Y:S05]  /*0e30*/  @P2 BRA `(.L_x_36) ;  /* 0x00000000000c2947 */ /* 0x000fea0003800000 */
[----:B------:R1:W-:Y:S02]  /*0e40*/  STS [UR12+0x20], R3 ;  /* 0x00002003ff007988 */ /* 0x0003e4000800080c */
.L_x_35:
[----:B------:R-:W-:Y:S05]  /*0e50*/  BSYNC B2 ;  /* 0x0000000000027941 */ /* 0x000fea0003800000 */
.L_x_33:
[----:B------:R1:W-:Y:S02]  /*0e60*/  @!P2 STS [UR12+0x24], R2 ;  /* 0x00002402ff00a988 */ /* 0x0003e4000800080c */
.L_x_36:
[----:B------:R-:W-:Y:S05]  /*0e70*/  BSYNC B3 ;  /* 0x0000000000037941 */ /* 0x000fea0003800000 */
.L_x_32:
[----:B------:R-:W-:Y:S05]  /*0e80*/  WARPSYNC.ALL ;  /* 0x0000000000007948 */ /* 0x000fea0003800000 */
[----:B------:R-:W-:Y:S04]  /*0e90*/  BSSY B3, `(.L_x_37) ;  /* 0x000000e000037945 */ /* 0x000fe80003800000 */
[----:B------:R-:W-:Y:S05]  /*0ea0*/  @P2 BRA `(.L_x_38) ;  /* 0x0000000000302947 */ /* 0x000fea0003800000 */
[----:B-1--4-:R-:W1:Y:S01]  /*0eb0*/  LDS R3, [UR12+0x34] ;  /* 0x0000340cff037984 */ /* 0x012e620008000800 */
[----:B--2--5:R-:W2:Y:S03]  /*0ec0*/  LDC.64 R4, c[0x0][0x248] ;  /* 0x00009200ff047b82 */ /* 0x024ea60000000a00 */
[----:B------:R-:W4:Y:S01]  /*0ed0*/  LDS R2, [UR12+0x1c] ;  /* 0x00001c0cff027984 */ /* 0x000f220008000800 */
[C---:B--2---:R-:W-:Y:S01]  /*0ee0*/  SHF.L.U64.HI R5, R4.reuse, 0x1, R5 ;  /* 0x0000000104057819 */ /* 0x044fe20000010205 */
[----:B------:R-:W-:-:S03]  /*0ef0*/  IMAD.SHL.U32 R4, R4, 0x2, RZ ;  /* 0x0000000204047824 */ /* 0x000fc600078e00ff */
[--C-:B------:R-:W-:Y:S02]  /*0f00*/  SHF.R.U32.HI R7, RZ, 0x4, R5.reuse ;  /* 0x00000004ff077819 */ /* 0x100fe40000011605 */
[----:B------:R-:W-:-:S05]  /*0f10*/  SHF.R.U64 R4, R4, 0x4, R5 ;  /* 0x0000000404047819 */ /* 0x000fca0000001205 */
[----:B------:R2:W-:Y:S01]  /*0f20*/  STS [UR12+0xc], R4 ;  /* 0x00000c04ff007988 */ /* 0x0005e2000800080c */
[----:B-1----:R-:W-:Y:S02]  /*0f30*/  LOP3.LUT R3, R3, 0x7, RZ, 0xb8, !PT ;  /* 0x0000000703037812 */ /* 0x002fe400078eb8ff */
[----:B----4-:R-:W-:-:S03]  /*0f40*/  LOP3.LUT R2, R2, 0xf, R7, 0xb8, !PT ;  /* 0x0000000f02027812 */ /* 0x010fc600078eb807 */
[----:B------:R2:W-:Y:S04]  /*0f50*/  STS [UR12+0x34], R3 ;  /* 0x00003403ff007988 */ /* 0x0005e8000800080c */
[----:B------:R2:W-:Y:S02]  /*0f60*/  STS [UR12+0x1c], R2 ;  /* 0x00001c02ff007988 */ /* 0x0005e4000800080c */
.L_x_38:
[----:B------:R-:W-:Y:S05]  /*0f70*/  BSYNC B3 ;  /* 0x0000000000037941 */ /* 0x000fea0003800000 */
.L_x_37:
[----:B------:R-:W-:Y:S04]  /*0f80*/  BSSY B3, `(.L_x_39) ;  /* 0x000001a000037945 */ /* 0x000fe80003800000 */
[----:B------:R-:W-:Y:S04]  /*0f90*/  BSSY B4, `(.L_x_40) ;  /* 0x0000015000047945 */ /* 0x000fe80003800000 */
[----:B------:R-:W-:Y:S05]  /*0fa0*/  @P2 BRA `(.L_x_41) ;  /* 0x0000000000202947 */ /* 0x000fea0003800000 */
[----:B-12---:R-:W1:Y:S02]  /*0fb0*/  LDS R2, [UR12+0x34] ;  /* 0x0000340cff027984 */ /* 0x006e640008000800 */
[----:B-1----:R-:W-:-:S05]  /*0fc0*/  LOP3.LUT R2, R2, 0x38, RZ, 0xb8, !PT ;  /* 0x0000003802027812 */ /* 0x002fca00078eb8ff */
[----:B------:R1:W-:Y:S01]  /*0fd0*/  STS [UR12+0x34], R2 ;  /* 0x00003402ff007988 */ /* 0x0003e2000800080c */
[----:B------:R-:W-:Y:S05]  /*0fe0*/  @P2 BRA `(.L_x_42) ;  /* 0x0000000000202947 */ /* 0x000fea0003800000 */
[----:B-1----:R-:W1:Y:S01]  /*0ff0*/  LDS R2, [UR12+0x8] ;  /* 0x0000080cff027984 */ /* 0x002e620008000800 */
[----:B----4-:R-:W-:-:S05]  /*1000*/  IMAD.MOV.U32 R3, RZ, RZ, 0x780 ;  /* 0x00000780ff037424 */ /* 0x010fca00078e00ff */
[----:B-1----:R-:W-:-:S05]  /*1010*/  LOP3.LUT R2, R2, 0x300, R3, 0xd8, !PT ;  /* 0x0000030002027812 */ /* 0x002fca00078ed803 */
[----:B------:R1:W-:Y:S02]  /*1020*/  STS [UR12+0x8], R2 ;  /* 0x00000802ff007988 */ /* 0x0003e4000800080c */
.L_x_41:
[----:B------:R-:W-:Y:S05]  /*1030*/  @P2 BRA `(.L_x_43) ;  /* 0x0000000000282947 */ /* 0x000fea0003800000 */
[----:B-12---:R-:W1:Y:S02]  /*1040*/  LDS R2, [UR12+0x8] ;  /* 0x0000080cff027984 */ /* 0x006e640008000800 */
[----:B-1----:R-:W-:-:S05]  /*1050*/  LOP3.LUT R2, R2, 0x1800, RZ, 0xb8, !PT ;  /* 0x0000180002027812 */ /* 0x002fca00078eb8ff */
[----:B------:R2:W-:Y:S02]  /*1060*/  STS [UR12+0x8], R2 ;  /* 0x00000802ff007988 */ /* 0x0005e4000800080c */
.L_x_42:
[----:B------:R-:W-:Y:S05]  /*1070*/  @P2 BREAK B4 ;  /* 0x0000000000042942 */ /* 0x000fea0003800000 */
[----:B------:R-:W-:Y:S05]  /*1080*/  @P2 BRA `(.L_x_44) ;  /* 0x0000000000242947 */ /* 0x000fea0003800000 */
[----:B-12---:R-:W1:Y:S01]  /*1090*/  LDS R2, [UR12+0x8] ;  /* 0x0000080cff027984 */ /* 0x006e620008000800 */
[----:B----4-:R-:W-:-:S05]  /*10a0*/  IMAD.MOV.U32 R3, RZ, RZ, 0x6000 ;  /* 0x00006000ff037424 */ /* 0x010fca00078e00ff */
[----:B-1----:R-:W-:-:S04]  /*10b0*/  LOP3.LUT R2, R2, 0x6000, R3, 0xd8, !PT ;  /* 0x0000600002027812 */ /* 0x002fc800078ed803 */
[----:B------:R-:W-:-:S05]  /*10c0*/  LOP3.LUT R2, R2, 0x400000, RZ, 0xb8, !PT ;  /* 0x0040000002027812 */ /* 0x000fca00078eb8ff */
[----:B------:R1:W-:Y:S02]  /*10d0*/  STS [UR12+0x8], R2 ;  /* 0x00000802ff007988 */ /* 0x0003e4000800080c */
.L_x_43:
[----:B------:R-:W-:Y:S05]  /*10e0*/  BSYNC B4 ;  /* 0x0000000000047941 */ /* 0x000fea0003800000 */
.L_x_40:
[----:B-12---:R-:W1:Y:S02]  /*10f0*/  @!P2 LDS R2, [UR12+0x8] ;  /* 0x0000080cff02a984 */ /* 0x006e640008000800 */
[----:B-1----:R-:W-:-:S05]  /*1100*/  @!P2 LOP3.LUT R2, R2, 0x8000, RZ, 0xb8, !PT ;  /* 0x000080000202a812 */ /* 0x002fca00078eb8ff */
[----:B------:R1:W-:Y:S02]  /*1110*/  @!P2 STS [UR12+0x8], R2 ;  /* 0x00000802ff00a988 */ /* 0x0003e4000800080c */
.L_x_44:
[----:B------:R-:W-:Y:S05]  /*1120*/  BSYNC B3 ;  /* 0x0000000000037941 */ /* 0x000fea0003800000 */
.L_x_39:
[----:B------:R-:W-:Y:S05]  /*1130*/  WARPSYNC.ALL ;  /* 0x0000000000007948 */ /* 0x000fea0003800000 */
[----:B------:R-:W-:Y:S01]  /*1140*/  UIADD3 UR5, UR5, 0x100, URZ ;  /* 0x0000010005057890 */ /* 0x000fe2000fffe03f */
[----:B------:R-:W-:Y:S02]  /*1150*/  ISETP.GE.AND P1, PT, R8, 0x1, PT ;  /* 0x000000010800780c */ /* 0x000fe40003f26270 */
[----:B------:R-:W-:Y:S02]  /*1160*/  CS2R R24, SRZ ;  /* 0x0000000000187805 */ /* 0x000fe4000001ff00 */
[----:B------:R-:W-:Y:S01]  /*1170*/  CS2R R26, SRZ ;  /* 0x00000000001a7805 */ /* 0x000fe2000001ff00 */
[----:B------:R-:W-:Y:S01]  /*1180*/  UIADD3 UR24, UP0, UR5, UR24, URZ ;  /* 0x0000001805187290 */ /* 0x000fe2000ff1e03f */
[----:B------:R-:W-:Y:S01]  /*1190*/  CS2R R28, SRZ ;  /* 0x00000000001c7805 */ /* 0x000fe2000001ff00 */
[----:B------:R-:W-:-:S02]  /*11a0*/  IMAD.MOV.U32 R30, RZ, RZ, RZ ;  /* 0x000000ffff1e7224 */ /* 0x000fc400078e00ff */
[----:B------:R-:W-:Y:S01]  /*11b0*/  ULEA.HI.X.SX32 UR25, UR5, UR25, 0x1, UP0 ;  /* 0x0000001905197291 */ /* 0x000fe200080f0e3f */
[----:B------:R-:W-:Y:S11]  /*11c0*/  @P0 BRA `(.L_x_45) ;  /* 0x0000000000280947 */ /* 0x000ff60003800000 */
[----:B-12---:R-:W5:Y:S01]  /*11d0*/  S2R R2, SR_LANEID ;  /* 0x0000000000027919 */ /* 0x006f620000000000 */
[----:B------:R-:W-:Y:S05]  /*11e0*/  WARPSYNC.ALL ;  /* 0x0000000000007948 */ /* 0x000fea0003800000 */
[----:B-----5:R-:W-:-:S05]  /*11f0*/  IMAD.SHL.U32 R4, R2, 0x4, RZ ;  /* 0x0000000402047824 */ /* 0x020fca00078e00ff */
[----:B------:R-:W1:Y:S01]  /*1200*/  LDS R5, [R4+UR12] ;  /* 0x0000000c04057984 */ /* 0x000e620008000800 */
[----:B------:R-:W-:-:S05]  /*1210*/  IADD3 R2, P3, R4, UR24, RZ ;  /* 0x0000001804027c10 */ /* 0x000fca000ff7e0ff */
[----:B----4-:R-:W-:-:S05]  /*1220*/  IMAD.X R3, RZ, RZ, UR25, P3 ;  /* 0x00000019ff037e24 */ /* 0x010fca00098e06ff */
[----:B-1----:R1:W2:Y:S01]  /*1230*/  ATOMG.E.EXCH.STRONG.GPU PT, RZ, [R2], R5 ;  /* 0x0000000502ff73a8 */ /* 0x0022a200041ee100 */
[----:B------:R-:W-:-:S04]  /*1240*/  DEPBAR {5,4,3,2,1,0} ;  /* 0x0000003f0000791a */ /* 0x000fc80000000000 */
[----:B------:R1:W-:Y:S01]  /*1250*/  UTMACCTL.IV [UR24] ;  /* 0x00000000180079b9 */ /* 0x0003e20008000000 */
[----:B------:R-:W-:Y:S01]  /*1260*/  NOP ;  /* 0x0000000000007918 */ /* 0x000fe20000000000 */
.L_x_45:
[----:B------:R-:W-:Y:S05]  /*1270*/  @P0 BRA `(.L_x_46) ;  /* 0x00000000000c0947 */ /* 0x000fea0003800000 */
[----:B------:R0:W-:Y:S01]  /*1280*/  UTMACMDFLUSH ;  /* 0x00000000000079b7 */ /* 0x0001e20000000000 */
[----:B------:R-:W-:Y:S05]  /*1290*/  @P0 BRA `(.L_x_46) ;  /* 0x0000000000040947 */ /* 0x000fea0003800000 */
[----:B------:R-:W-:-:S04]  /*12a0*/  DEPBAR.LE SB0, 0x0 ;  /* 0x000080000000791a */ /* 0x000fc80000000000 */
.L_x_46:
[----:B------:R-:W-:Y:S05]  /*12b0*/  WARPSYNC.ALL ;  /* 0x0000000000007948 */ /* 0x000fea0003800000 */
[----:B--2---:R-:W-:Y:S01]  /*12c0*/  BAR.SYNC.DEFER_BLOCKING 0x0 ;  /* 0x0000000000007b1d */ /* 0x004fe20000010000 */
[----:B------:R-:W-:Y:S01]  /*12d0*/  USHF.L.U32 UR31, UR26, 0x6, URZ ;  /* 0x000000061a1f7899 */ /* 0x000fe2000800063f */
[----:B------:R-:W-:Y:S01]  /*12e0*/  IMAD.MOV.U32 R31, RZ, RZ, RZ ;  /* 0x000000ffff1f7224 */ /* 0x000fe200078e00ff */
[----:B------:R-:W-:Y:S01]  /*12f0*/  USHF.L.U32 UR10, UR15, 0x6, URZ ;  /* 0x000000060f0a7899 */ /* 0x000fe2000800063f */
[----:B------:R-:W-:Y:S02]  /*1300*/  CS2R R32, SRZ ;  /* 0x0000000000207805 */ /* 0x000fe4000001ff00 */
[----:B------:R-:W-:Y:S01]  /*1310*/  CS2R R34, SRZ ;  /* 0x0000000000227805 */ /* 0x000fe2000001ff00 */
[----:B------:R-:W-:Y:S01]  /*1320*/  VOTEU.ALL UP0, P2 ;  /* 0x00000000003f7886 */ /* 0x000fe20001000000 */
[----:B------:R-:W-:Y:S01]  /*1330*/  UMOV UR6, 0x1 ;  /* 0x0000000100067882 */ /* 0x000fe20000000000 */
[----:B------:R-:W-:Y:S01]  /*1340*/  VOTEU.ALL UP1, P2 ;  /* 0x00000000003f7886 */ /* 0x000fe20001020000 */
[----:B------:R-:W-:-:S02]  /*1350*/  CS2R R36, SRZ ;  /* 0x0000000000247805 */ /* 0x000fc4000001ff00 */
[----:B------:R-:W-:Y:S01]  /*1360*/  CS2R R38, SRZ ;  /* 0x0000000000267805 */ /* 0x000fe2000001ff00 */
[----:B------:R-:W-:-:S04]  /*1370*/  @!UP0 UIADD3 UR8, -UR6, 0x100000, URZ ;  /* 0x0010000006088890 */ /* 0x000fc8000fffe13f */
[----:B------:R-:W-:Y:S02]  /*1380*/  @!UP0 USHF.L.U32 UR9, UR8, 0xb, URZ ;  /* 0x0000000b08098899 */ /* 0x000fe4000800063f */
[----:B------:R-:W-:Y:S01]  /*1390*/  @!UP0 USHF.L.U32 UR8, UR8, 0x1, URZ ;  /* 0x0000000108088899 */ /* 0x000fe2000800063f */
[----:B------:R-:W-:Y:S01]  /*13a0*/  CS2R R40, SRZ ;  /* 0x0000000000287805 */ /* 0x000fe2000001ff00 */
[----:B------:R-:W-:-:S04]  /*13b0*/  @!UP0 UIADD3 UR6, -UR6, 0x100000, URZ ;  /* 0x0010000006068890 */ /* 0x000fc8000fffe13f */
[----:B------:R-:W-:Y:S02]  /*13c0*/  @!UP0 USHF.L.U32 UR7, UR6, 0xb, URZ ;  /* 0x0000000b06078899 */ /* 0x000fe4000800063f */
[----:B------:R-:W-:Y:S01]  /*13d0*/  @!UP0 USHF.L.U32 UR6, UR6, 0x1, URZ ;  /* 0x0000000106068899 */ /* 0x000fe2000800063f */
[----:B------:R-:W-:Y:S01]  /*13e0*/  CS2R R42, SRZ ;  /* 0x00000000002a7805 */ /* 0x000fe2000001ff00 */
[----:B------:R-:W-:Y:S01]  /*13f0*/  VOTEU.ALL UP0, P2 ;  /* 0x00000000003f7886 */ /* 0x000fe20001000000 */
[----:B------:R-:W-:Y:S02]  /*1400*/  CS2R R44, SRZ ;  /* 0x00000000002c7805 */ /* 0x000fe4000001ff00 */
[----:B------:R-:W-:Y:S02]  /*1410*/  CS2R R46, SRZ ;  /* 0x00000000002e7805 */ /* 0x000fe4000001ff00 */
[----:B------:R-:W-:Y:S02]  /*1420*/  CS2R R48, SRZ ;  /* 0x0000000000307805 */ /* 0x000fe4000001ff00 */
[----:B------:R-:W-:-:S02]  /*1430*/  CS2R R50, SRZ ;  /* 0x0000000000327805 */ /* 0x000fc4000001ff00 */
[----:B------:R-:W-:Y:S02]  /*1440*/  CS2R R52, SRZ ;  /* 0x0000000000347805 */ /* 0x000fe4000001ff00 */
[----:B------:R-:W-:Y:S01]  /*1450*/  CS2R R54, SRZ ;  /* 0x0000000000367805 */ /* 0x000fe2000001ff00 */
[----:B------:R-:W2:Y:S02]  /*1460*/  FENCE.VIEW.ASYNC.S ;  /* 0x00000000000073c6 */ /* 0x000ea40000000000 */
[----:B--2---:R2:W4:Y:S02]  /*1470*/  @!UP0 SYNCS.EXCH.64 URZ, [UR12+0x10000], UR8 ;  /* 0x010000080c3f85b2 */ /* 0x0045240008000100 */
[----:B----4-:R-:W-:Y:S06]  /*1480*/  BAR.SYNC.DEFER_BLOCKING 0x0 ;  /* 0x0000000000007b1d */ /* 0x010fec0000010000 */
[----:B------:R2:W4:Y:S01]  /*1490*/  @!UP1 SYNCS.EXCH.64 URZ, [UR12+0x10008], UR6 ;  /* 0x010008060c3f95b2 */ /* 0x0005220008000100 */
[----:B------:R-:W-:Y:S05]  /*14a0*/  @!P1 BRA `(.L_x_47) ;  /* 0x0000000400849947 */ /* 0x000fea0003800000 */
[----:B-1----:R-:W-:Y:S02]  /*14b0*/  SHF.R.U32.HI R2, RZ, 0x5, R0 ;  /* 0x00000005ff027819 */ /* 0x002fe40000011600 */
[----:B------:R-:W-:Y:S02]  /*14c0*/  CS2R R24, SRZ ;  /* 0x0000000000187805 */ /* 0x000fe4000001ff00 */
[----:B------:R-:W-:Y:S02]  /*14d0*/  CS2R R26, SRZ ;  /* 0x00000000001a7805 */ /* 0x000fe4000001ff00 */
[----:B------:R-:W-:Y:S02]  /*14e0*/  CS2R R28, SRZ ;  /* 0x00000000001c7805 */ /* 0x000fe4000001ff00 */
[----:B------:R-:W-:Y:S02]  /*14f0*/  R2UR UR13, R2 ;  /* 0x00000000020d72ca */ /* 0x000fe400000e0000 */
[----:B------:R-:W-:-:S02]  /*1500*/  CS2R R30, SRZ ;  /* 0x00000000001e7805 */ /* 0x000fc4000001ff00 */
[----:B------:R-:W-:Y:S02]  /*1510*/  CS2R R32, SRZ ;  /* 0x0000000000207805 */ /* 0x000fe4000001ff00 */
[----:B------:R-:W-:Y:S02]  /*1520*/  CS2R R34, SRZ ;  /* 0x0000000000227805 */ /* 0x000fe4000001ff00 */
[----:B------:R-:W-:Y:S02]  /*1530*/  CS2R R36, SRZ ;  /* 0x0000000000247805 */ /* 0x000fe4000001ff00 */
[----:B------:R-:W-:Y:S02]  /*1540*/  CS2R R38, SRZ ;  /* 0x0000000000267805 */ /* 0x000fe4000001ff00 */
[----:B------:R-:W-:Y:S02]  /*1550*/  CS2R R40, SRZ ;  /* 0x0000000000287805 */ /* 0x000fe4000001ff00 */
[----:B------:R-:W-:-:S02]  /*1560*/  CS2R R42, SRZ ;  /* 0x00000000002a7805 */ /* 0x000fc4000001ff00 */
[----:B------:R-:W-:Y:S02]  /*1570*/  CS2R R44, SRZ ;  /* 0x00000000002c7805 */ /* 0x000fe4000001ff00 */
[----:B------:R-:W-:Y:S02]  /*1580*/  CS2R R46, SRZ ;  /* 0x00000000002e7805 */ /* 0x000fe4000001ff00 */
[----:B------:R-:W-:Y:S02]  /*1590*/  CS2R R48, SRZ ;  /* 0x0000000000307805 */ /* 0x000fe4000001ff00 */
[----:B------:R-:W-:Y:S02]  /*15a0*/  CS2R R50, SRZ ;  /* 0x0000000000327805 */ /* 0x000fe4000001ff00 */
[----:B------:R-:W-:Y:S02]  /*15b0*/  CS2R R52, SRZ ;  /* 0x0000000000347805 */ /* 0x000fe4000001ff00 */
[----:B------:R-:W-:Y:S01]  /*15c0*/  CS2R R54, SRZ ;  /* 0x0000000000367805 */ /* 0x000fe2000001ff00 */
[----:B------:R-:W-:Y:S01]  /*15d0*/  UMOV UR5, URZ ;  /* 0x0000003f00057c82 */ /* 0x000fe20008000000 */
[----:B------:R-:W-:-:S05]  /*15e0*/  UMOV UR11, URZ ;  /* 0x0000003f000b7c82 */ /* 0x000fca0008000000 */
.L_x_49:
[----:B----4-:R-:W-:Y:S01]  /*15f0*/  BAR.SYNC.DEFER_BLOCKING 0x0 ;  /* 0x0000000000007b1d */ /* 0x010fe20000010000 */
[----:B------:R-:W-:Y:S01]  /*1600*/  ULEA UR18, UR5, UR12, 0x3 ;  /* 0x0000000c05127291 */ /* 0x000fe2000f8e183f */
[----:B------:R-:W-:Y:S01]  /*1610*/  @!P2 IMAD.MOV.U32 R2, RZ, RZ, 0x8000 ;  /* 0x00008000ff02a424 */ /* 0x000fe200078e00ff */
[----:B------:R-:W-:Y:S01]  /*1620*/  ELECT P0, URZ, PT ;  /* 0x00000000003f782f */ /* 0x000fe20003800000 */
[----:B------:R-:W-:-:S03]  /*1630*/  ULEA UR14, UR5, UR12, 0xe ;  /* 0x0000000c050e7291 */ /* 0x000fc6000f8e703f */
[----:B------:R-:W-:Y:S01]  /*1640*/  ISETP.LT.U32.AND P0, PT, R6, 0x40, P0 ;  /* 0x000000400600780c */ /* 0x000fe20000701070 */
[----:B------:R-:W-:Y:S01]  /*1650*/  ULOP3.LUT UR30, UR13, 0x1, URZ, 0xc0, !UPT ;  /* 0x000000010d1e7892 */ /* 0x000fe2000f8ec03f */
[----:B------:R-:W-:-:S03]  /*1660*/  ELECT P1, URZ, PT ;  /* 0x00000000003f782f */ /* 0x000fc60003820000 */
[----:B------:R-:W-:Y:S02]  /*1670*/  ULEA UR28, UR30, UR14, 0xd ;  /* 0x0000000e1e1c7291 */ /* 0x000fe4000f8e683f */
[----:B------:R-:W-:Y:S01]  /*1680*/  ULEA UR30, UR30, UR11, 0x6 ;  /* 0x0000000b1e1e7291 */ /* 0x000fe2000f8e303f */
[----:B------:R-:W-:Y:S01]  /*1690*/  ISETP.LT.U32.AND P1, PT, R6, 0x20, P1 ;  /* 0x000000200600780c */ /* 0x000fe20000f21070 */
[----:B--2---:R-:W-:-:S04]  /*16a0*/  UIADD3 UR8, UR14, 0x8000, URZ ;  /* 0x000080000e087890 */ /* 0x004fc8000fffe03f */
[----:B------:R-:W-:Y:S01]  /*16b0*/  VOTEU.ANY UP0, P0 ;  /* 0x00000000003f7886 */ /* 0x000fe20000000100 */
[----:B------:R-:W-:Y:S01]  /*16c0*/  VOTEU.ANY UP2, P0 ;  /* 0x00000000003f7886 */ /* 0x000fe20000040100 */
[----:B------:R1:W-:Y:S01]  /*16d0*/  @!P2 SYNCS.ARRIVE.TRANS64 RZ, [UR18+0x10000], R2 ;  /* 0x01000002ffffa9a7 */ /* 0x0003e20008000012 */
[----:B------:R2:W-:Y:S06]  /*16e0*/  MEMBAR.ALL.CTA ;  /* 0x0000000000007992 */ /* 0x0005ec0000008000 */
[----:B--2---:R-:W2:Y:S01]  /*16f0*/  FENCE.VIEW.ASYNC.S ;  /* 0x00000000000073c6 */ /* 0x004ea20000000000 */
[----:B------:R-:W-:Y:S01]  /*1700*/  @UP0 UIADD3 UR29, UR18, 0x10000, URZ ;  /* 0x00010000121d0890 */ /* 0x000fe2000fffe03f */
[----:B------:R-:W-:Y:S01]  /*1710*/  @UP0 UMOV UR6, UR20 ;  /* 0x0000001400060c82 */ /* 0x000fe20008000000 */
[----:B------:R-:W-:Y:S01]  /*1720*/  @UP0 UMOV UR7, UR21 ;  /* 0x0000001500070c82 */ /* 0x000fe20008000000 */
[----:B--2---:R-:W-:Y:S01]  /*1730*/  VOTEU.ANY UP1, P1 ;  /* 0x00000000003f7886 */ /* 0x004fe20000820100 */
[----:B------:R-:W-:Y:S01]  /*1740*/  VOTEU.ANY UP3, P1 ;  /* 0x00000000003f7886 */ /* 0x000fe20000860100 */
[----:B-1----:R-:W-:-:S03]  /*1750*/  IMAD.U32 R2, RZ, RZ, UR4 ;  /* 0x00000004ff027e24 */ /* 0x002fc6000f8e00ff */
[----:B------:R-:W-:Y:S01]  /*1760*/  @UP1 UIADD3 UR9, UR18, 0x10000, URZ ;  /* 0x0001000012091890 */ /* 0x000fe2000fffe03f */
[----:B------:R-:W-:Y:S01]  /*1770*/  @UP1 UMOV UR16, UR22 ;  /* 0x0000001600101c82 */ /* 0x000fe20008000000 */
[----:B------:R-:W-:Y:S01]  /*1780*/  @UP1 UMOV UR17, UR23 ;  /* 0x0000001700111c82 */ /* 0x000fe20008000000 */
[----:B------:R-:W-:Y:S01]  /*1790*/  SHF.L.U32 R2, R2, 0x1f, RZ ;  /* 0x0000001f02027819 */ /* 0x000fe200000006ff */
[----:B------:R-:W-:Y:S06]  /*17a0*/  BAR.SYNC.DEFER_BLOCKING 0x0 ;  /* 0x0000000000007b1d */ /* 0x000fec0000010000 */
[----:B------:R1:W-:Y:S02]  /*17b0*/  @UP2 UTMALDG.2D [UR28], [UR6] ;  /* 0x0000001c060025b4 */ /* 0x0003e40008008000 */
[----:B------:R-:W-:Y:S06]  /*17c0*/  BAR.SYNC.DEFER_BLOCKING 0x0 ;  /* 0x0000000000007b1d */ /* 0x000fec0000010000 */
[----:B------:R1:W-:Y:S02]  /*17d0*/  @UP3 UTMALDG.2D [UR8], [UR16] ;  /* 0x00000008100035b4 */ /* 0x0003e40008008000 */
[----:B------:R-:W-:Y:S06]  /*17e0*/  BAR.SYNC.DEFER_BLOCKING 0x0 ;  /* 0x0000000000007b1d */ /* 0x000fec0000010000 */
[----:B------:R-:W2:Y:S02]  /*17f0*/  SYNCS.PHASECHK.TRANS64.TRYWAIT P0, [UR18+0x10000], R2 ;  /* 0x01000002ff0075a7 */ /* 0x000ea40008000152 */
[----:B-12---:R-:W-:Y:S05]  /*1800*/  @!P0 BRA `(.L_x_48) ;  /* 0x00000004008c8947 */ /* 0x006fea0003800000 */
.L_x_50:
[----:B------:R-:W-:Y:S01]  /*1810*/  USHF.R.U32.HI UR16, URZ, 0x4, UR14 ;  /* 0x000000043f107899 */ /* 0x000fe2000801160e */
[----:B------:R-:W-:Y:S02]  /*1820*/  WARPGROUP.DEPBAR.LE gsb0, 0x0 ;  /* 0x00008000000079c5 */ /* 0x000fe40000010000 */
[----:B------:R-:W-:Y:S01]  /*1830*/  USHF.R.U32.HI UR18, URZ, 0x4, UR8 ;  /* 0x000000043f127899 */ /* 0x000fe20008011608 */
[----:B------:R-:W-:Y:S01]  /*1840*/  WARPGROUP.ARRIVE ;  /* 0x00000000000079c5 */ /* 0x000fe20000000000 */
[----:B------:R-:W-:Y:S01]  /*1850*/  USGXT.U32 UR16, UR16, 0xe ;  /* 0x0000000e1010789a */ /* 0x000fe20008000000 */
[----:B------:R-:W1:Y:S01]  /*1860*/  LDC R2, c[0x0][0x230] ;  /* 0x00008c00ff027b82 */ /* 0x000e620000000800 */
[----:B------:R-:W-:Y:S01]  /*1870*/  USGXT.U32 UR18, UR18, 0xe ;  /* 0x0000000e1212789a */ /* 0x000fe20008000000 */
[----:B------:R-:W-:Y:S01]  /*1880*/  UMOV UR17, 0x40000040 ;  /* 0x4000004000117882 */ /* 0x000fe20000000000 */
[----:B------:R-:W-:Y:S01]  /*1890*/  UMOV UR19, 0x40000040 ;  /* 0x4000004000137882 */ /* 0x000fe20000000000 */
[----:B------:R-:W-:Y:S01]  /*18a0*/  UMOV UR6, URZ ;  /* 0x0000003f00067c82 */ /* 0x000fe20008000000 */
[----:B------:R-:W-:Y:S01]  /*18b0*/  UMOV UR7, URZ ;  /* 0x0000003f00077c82 */ /* 0x000fe20008000000 */
[----:B------:R-:W-:-:S02]  /*18c0*/  UIADD3 UR11, UR11, 0x80, URZ ;  /* 0x000000800b0b7890 */ /* 0x000fc4000fffe03f */
[----:B------:R-:W-:Y:S02]  /*18d0*/  UIADD3 UR5, UR5, 0x1, URZ ;  /* 0x0000000105057890 */ /* 0x000fe4000fffe03f */
[----:B------:R-:W-:Y:S01]  /*18e0*/  HGMMA.64x64x16.F32 R24, gdesc[UR16].tnspB, R24 ;  /* 0x40e00000101879f0 */ /* 0x000fe20008700818 */
[----:B------:R-:W-:Y:S02]  /*18f0*/  UIADD3 UR16, UP0, UR16, 0x2, URZ ;  /* 0x0000000210107890 */ /* 0x000fe4000ff1e03f */
[----:B------:R-:W-:Y:S02]  /*1900*/  UIADD3 UR18, UP1, UR18, 0x80, URZ ;  /* 0x0000008012127890 */ /* 0x000fe4000ff3e03f */
[----:B------:R-:W-:Y:S02]  /*1910*/  UIADD3.X UR17, UR6, 0x40000040, URZ, UP0, !UPT ;  /* 0x4000004006117890 */ /* 0x000fe400087fe43f */
[----:B------:R-:W-:Y:S02]  /*1920*/  UIADD3.X UR19, UR7, 0x40000040, URZ, UP1, !UPT ;  /* 0x4000004007137890 */ /* 0x000fe40008ffe43f */
[----:B------:R-:W-:-:S02]  /*1930*/  UIADD3.64 UR32, UR16, 0x2, URZ ;  /* 0x0000000210207897 */ /* 0x000fc4000fffe03f */
[----:B------:R-:W-:Y:S02]  /*1940*/  UIADD3.64 UR34, UR18, 0x80, URZ ;  /* 0x0000008012227897 */ /* 0x000fe4000fffe03f */
[----:B------:R-:W-:Y:S01]  /*1950*/  UISETP.NE.U32.AND UP0, UPT, UR5, 0x2, UPT ;  /* 0x000000020500788c */ /* 0x000fe2000bf05070 */
[----:B-1----:R-:W-:-:S03]  /*1960*/  ISETP.LE.AND P0, PT, R2, UR11, PT ;  /* 0x0000000b02007c0c */ /* 0x002fc6000bf03270 */
[----:B------:R-:W-:Y:S02]  /*1970*/  USEL UR6, URZ, 0x1, UP0 ;  /* 0x000000013f067887 */ /* 0x000fe40008000000 */
[----:B------:R-:W-:Y:S02]  /*1980*/  USEL UR5, UR5, URZ, UP0 ;  /* 0x0000003f05057287 */ /* 0x000fe40008000000 */
[----:B------:R-:W-:Y:S01]  /*1990*/  ULOP3.LUT UR4, UR4, UR6, URZ, 0x3c, !UPT ;  /* 0x0000000604047292 */ /* 0x000fe2000f8e3c3f */
[----:B------:R-:W-:Y:S04]  /*19a0*/  HGMMA.64x64x16.F32 R24, gdesc[UR16].tnspB, R24 ;  /* 0x40e00000101879f0 */ /* 0x000fe80008700818 */
[----:B------:R-:W-:Y:S01]  /*19b0*/  HGMMA.64x64x16.F32 R24, gdesc[UR32].tnspB, R24 ;  /* 0x40e00000201879f0 */ /* 0x000fe20008700818 */
[----:B------:R-:W-:-:S02]  /*19c0*/  UIADD3.64 UR32, UR16, 0x4, URZ ;  /* 0x0000000410207897 */ /* 0x000fc4000fffe03f */
[----:B------:R-:W-:-:S09]  /*19d0*/  UIADD3.64 UR34, UR18, 0x100, URZ ;  /* 0x0000010012227897 */ /* 0x000fd2000fffe03f */
[----:B------:R-:W-:Y:S01]  /*19e0*/  HGMMA.64x64x16.F32 R24, gdesc[UR32].tnspB, R24 ;  /* 0x40e00000201879f0 */ /* 0x000fe20008700818 */
[----:B------:R-:W-:Y:S02]  /*19f0*/  UIADD3.64 UR32, UR16, 0x1fe, URZ ;  /* 0x000001fe10207897 */ /* 0x000fe4000fffe03f */
[----:B------:R-:W-:-:S09]  /*1a00*/  UIADD3.64 UR34, UR18, 0x180, URZ ;  /* 0x0000018012227897 */ /* 0x000fd2000fffe03f */
[----:B------:R-:W-:Y:S01]  /*1a10*/  HGMMA.64x64x16.F32 R24, gdesc[UR32].tnspB, R24 ;  /* 0x40e00000201879f0 */ /* 0x000fe20008700818 */
[----:B------:R-:W-:Y:S02]  /*1a20*/  UIADD3.64 UR32, UR16, 0x200, URZ ;  /* 0x0000020010207897 */ /* 0x000fe4000fffe03f */
[----:B------:R-:W-:-:S09]  /*1a30*/  UIADD3.64 UR34, UR18, 0x200, URZ ;  /* 0x0000020012227897 */ /* 0x000fd2000fffe03f */
[----:B------:R-:W-:Y:S01]  /*1a40*/  HGMMA.64x64x16.F32 R24, gdesc[UR32].tnspB, R24 ;  /* 0x40e00000201879f0 */ /* 0x000fe20008700818 */
[----:B------:R-:W-:Y:S02]  /*1a50*/  UIADD3.64 UR32, UR16, 0x202, URZ ;  /* 0x0000020210207897 */ /* 0x000fe4000fffe03f */
[----:B------:R-:W-:Y:S02]  /*1a60*/  UIADD3.64 UR34, UR18, 0x280, URZ ;  /* 0x0000028012227897 */ /* 0x000fe4000fffe03f */
[----:B------:R-:W-:Y:S02]  /*1a70*/  UIADD3.64 UR16, UR16, 0x204, URZ ;  /* 0x0000020410107897 */ /* 0x000fe4000fffe03f */
[----:B------:R-:W-:-:S05]  /*1a80*/  UIADD3.64 UR18, UR18, 0x300, URZ ;  /* 0x0000030012127897 */ /* 0x000fca000fffe03f */
[----:B------:R-:W-:Y:S04]  /*1a90*/  HGMMA.64x64x16.F32 R24, gdesc[UR32].tnspB, R24 ;  /* 0x40e00000201879f0 */ /* 0x000fe80008700818 */
[----:B------:R-:W-:Y:S01]  /*1aa0*/  HGMMA.64x64x16.F32 R24, gdesc[UR16].tnspB, R24, gsb0 ;  /* 0x40e00000101879f0 */ /* 0x000fe20008000818 */
[----:B------:R-:W-:Y:S05]  /*1ab0*/  @!P0 BRA `(.L_x_49) ;  /* 0xfffffff800cc8947 */ /* 0x000fea000383ffff */
.L_x_47:
[----:B------:R-:W-:Y:S02]  /*1ac0*/  WARPGROUP.DEPBAR.LE gsb0, 0x0 ;  /* 0x00008000000079c5 */ /* 0x000fe40000010000 */
[----:B----4-:R-:W-:Y:S01]  /*1ad0*/  BAR.SYNC.DEFER_BLOCKING 0x0 ;  /* 0x0000000000007b1d */ /* 0x010fe20000010000 */
[C---:B-1----:R-:W-:Y:S01]  /*1ae0*/  IMAD.SHL.U32 R2, R0.reuse, 0x80, RZ ;  /* 0x0000008000027824 */ /* 0x042fe200078e00ff */
[----:B------:R-:W-:Y:S01]  /*1af0*/  F2FP.F16.F32.PACK_AB R24, R25, R24 ;  /* 0x000000181918723e */ /* 0x000fe200000000ff */
[----:B------:R-:W-:Y:S01]  /*1b00*/  IMAD.SHL.U32 R3, R0, 0x40, RZ ;  /* 0x0000004000037824 */ /* 0x000fe200078e00ff */
[----:B------:R-:W-:Y:S02]  /*1b10*/  F2FP.F16.F32.PACK_AB R25, R27, R26 ;  /* 0x0000001a1b19723e */ /* 0x000fe400000000ff */
[----:B------:R-:W-:Y:S02]  /*1b20*/  ELECT P0, URZ, PT ;  /* 0x00000000003f782f */ /* 0x000fe40003800000 */
[----:B------:R-:W-:Y:S01]  /*1b30*/  LOP3.LUT R2, R2, 0x780, RZ, 0xc0, !PT ;  /* 0x0000078002027812 */ /* 0x000fe200078ec0ff */
[----:B------:R-:W-:Y:S01]  /*1b40*/  UMOV UR13, UR10 ;  /* 0x0000000a000d7c82 */ /* 0x000fe20008000000 */
[----:B------:R-:W-:Y:S01]  /*1b50*/  F2FP.F16.F32.PACK_AB R32, R33, R32 ;  /* 0x000000202120723e */ /* 0x000fe200000000ff */
[----:B------:R-:W-:Y:S01]  /*1b60*/  UMOV UR14, UR31 ;  /* 0x0000001f000e7c82 */ /* 0x000fe20008000000 */
[----:B-----5:R-:W-:Y:S01]  /*1b70*/  LOP3.LUT R4, R2, 0x1800, R3, 0xf8, !PT ;  /* 0x0000180002047812 */ /* 0x020fe200078ef803 */
[----:B------:R-:W-:Y:S01]  /*1b80*/  IMAD.SHL.U32 R2, R0, 0x10, RZ ;  /* 0x0000001000027824 */ /* 0x000fe200078e00ff */
[----:B------:R-:W-:-:S02]  /*1b90*/  F2FP.F16.F32.PACK_AB R26, R29, R28 ;  /* 0x0000001c1d1a723e */ /* 0x000fc400000000ff */
[----:B------:R-:W-:Y:S02]  /*1ba0*/  F2FP.F16.F32.PACK_AB R27, R31, R30 ;  /* 0x0000001e1f1b723e */ /* 0x000fe400000000ff */
[----:B------:R-:W-:Y:S02]  /*1bb0*/  LOP3.LUT R3, R2, 0x70, RZ, 0xc0, !PT ;  /* 0x0000007002037812 */ /* 0x000fe400078ec0ff */
[----:B------:R-:W-:Y:S02]  /*1bc0*/  F2FP.F16.F32.PACK_AB R33, R35, R34 ;  /* 0x000000222321723e */ /* 0x000fe400000000ff */
[----:B------:R-:W-:Y:S02]  /*1bd0*/  LOP3.LUT R3, R3, 0x10, R0, 0x78, !PT ;  /* 0x0000001003037812 */ /* 0x000fe400078e7800 */
[----:B------:R-:W-:Y:S01]  /*1be0*/  F2FP.F16.F32.PACK_AB R40, R41, R40 ;  /* 0x000000282928723e */ /* 0x000fe200000000ff */
[----:B------:R-:W1:Y:S02]  /*1bf0*/  @!P2 SYNCS.CCTL.IV [UR12+0x10000] ;  /* 0x01000000ff00a9b1 */ /* 0x000e64000800000c */
[----:B-1----:R-:W-:Y:S01]  /*1c00*/  BAR.SYNC.DEFER_BLOCKING 0x0 ;  /* 0x0000000000007b1d */ /* 0x002fe20000010000 */
[----:B------:R-:W-:-:S02]  /*1c10*/  LOP3.LUT R3, R4, R3, RZ, 0xfc, !PT ;  /* 0x0000000304037212 */ /* 0x000fc400078efcff */
[----:B------:R-:W-:Y:S02]  /*1c20*/  F2FP.F16.F32.PACK_AB R34, R37, R36 ;  /* 0x000000242522723e */ /* 0x000fe400000000ff */
[C---:B------:R-:W-:Y:S01]  /*1c30*/  LOP3.LUT R2, R3.reuse, 0x20, RZ, 0x3c, !PT ;  /* 0x0000002003027812 */ /* 0x040fe200078e3cff */
[C---:B------:R-:W-:Y:S01]  /*1c40*/  VIADD R0, R3.reuse, UR12 ;  /* 0x0000000c03007c36 */ /* 0x040fe20008000000 */
[C---:B------:R-:W-:Y:S02]  /*1c50*/  LOP3.LUT R4, R3.reuse, 0x40, RZ, 0x3c, !PT ;  /* 0x0000004003047812 */ /* 0x040fe400078e3cff */
[----:B------:R-:W-:Y:S01]  /*1c60*/  LOP3.LUT R3, R3, 0x60, RZ, 0x3c, !PT ;  /* 0x0000006003037812 */ /* 0x000fe200078e3cff */
[----:B------:R-:W-:Y:S01]  /*1c70*/  VIADD R2, R2, UR12 ;  /* 0x0000000c02027c36 */ /* 0x000fe20008000000 */
[----:B------:R-:W-:Y:S01]  /*1c80*/  F2FP.F16.F32.PACK_AB R35, R39, R38 ;  /* 0x000000262723723e */ /* 0x000fe200000000ff */
[----:B------:R-:W-:Y:S01]  /*1c90*/  VIADD R4, R4, UR12 ;  /* 0x0000000c04047c36 */ /* 0x000fe20008000000 */
[----:B------:R-:W-:Y:S01]  /*1ca0*/  F2FP.F16.F32.PACK_AB R41, R43, R42 ;  /* 0x0000002a2b29723e */ /* 0x000fe200000000ff */
[----:B------:R-:W-:Y:S01]  /*1cb0*/  VIADD R3, R3, UR12 ;  /* 0x0000000c03037c36 */ /* 0x000fe20008000000 */
[----:B------:R-:W-:-:S02]  /*1cc0*/  F2FP.F16.F32.PACK_AB R48, R49, R48 ;  /* 0x000000303130723e */ /* 0x000fc400000000ff */
[----:B------:R-:W-:Y:S02]  /*1cd0*/  F2FP.F16.F32.PACK_AB R42, R45, R44 ;  /* 0x0000002c2d2a723e */ /* 0x000fe400000000ff */
[----:B------:R-:W-:Y:S02]  /*1ce0*/  F2FP.F16.F32.PACK_AB R43, R47, R46 ;  /* 0x0000002e2f2b723e */ /* 0x000fe400000000ff */
[----:B------:R-:W-:Y:S02]  /*1cf0*/  F2FP.F16.F32.PACK_AB R49, R51, R50 ;  /* 0x000000323331723e */ /* 0x000fe400000000ff */
[----:B------:R-:W-:Y:S01]  /*1d00*/  F2FP.F16.F32.PACK_AB R50, R53, R52 ;  /* 0x000000343532723e */ /* 0x000fe200000000ff */
[----:B------:R-:W1:Y:S01]  /*1d10*/  @!P2 SYNCS.CCTL.IV [UR12+0x10008] ;  /* 0x01000800ff00a9b1 */ /* 0x000e62000800000c */
[----:B------:R-:W-:Y:S01]  /*1d20*/  F2FP.F16.F32.PACK_AB R51, R55, R54 ;  /* 0x000000363733723e */ /* 0x000fe200000000ff */
[----:B-1----:R-:W-:Y:S01]  /*1d30*/  STSM.16.M88.4 [R0], R24 ;  /* 0x0000001800007844 */ /* 0x002fe20000000200 */
[----:B------:R-:W-:-:S03]  /*1d40*/  ISETP.LT.U32.AND P0, PT, R6, 0x20, P0 ;  /* 0x000000200600780c */ /* 0x000fc60000701070 */
[----:B------:R-:W-:Y:S04]  /*1d50*/  STSM.16.M88.4 [R2], R32 ;  /* 0x0000002002007844 */ /* 0x000fe80000000200 */
[----:B------:R-:W-:Y:S04]  /*1d60*/  STSM.16.M88.4 [R4], R40 ;  /* 0x0000002804007844 */ /* 0x000fe80000000200 */
[----:B------:R-:W-:Y:S02]  /*1d70*/  STSM.16.M88.4 [R3], R48 ;  /* 0x0000003003007844 */ /* 0x000fe40000000200 */
[----:B------:R-:W-:Y:S01]  /*1d80*/  VOTEU.ANY UP0, P0 ;  /* 0x00000000003f7886 */ /* 0x000fe20000000100 */
[----:B------:R-:W-:Y:S01]  /*1d90*/  VOTEU.ANY UP1, P0 ;  /* 0x00000000003f7886 */ /* 0x000fe20000020100 */
[----:B------:R1:W-:Y:S06]  /*1da0*/  MEMBAR.ALL.CTA ;  /* 0x0000000000007992 */ /* 0x0003ec0000008000 */
[----:B-1----:R-:W1:Y:S01]  /*1db0*/  FENCE.VIEW.ASYNC.S ;  /* 0x00000000000073c6 */ /* 0x002e620000000000 */
[----:B--2---:R-:W-:Y:S01]  /*1dc0*/  @UP0 UMOV UR6, UR24 ;  /* 0x0000001800060c82 */ /* 0x004fe20008000000 */
[----:B------:R-:W-:Y:S01]  /*1dd0*/  @UP0 UMOV UR7, UR25 ;  /* 0x0000001900070c82 */ /* 0x000fe20008000000 */
[----:B-1----:R-:W-:Y:S06]  /*1de0*/  BAR.SYNC.DEFER_BLOCKING 0x0 ;  /* 0x0000000000007b1d */ /* 0x002fec0000010000 */
[----:B------:R1:W-:Y:S01]  /*1df0*/  @UP1 UTMASTG.2D [UR12], [UR6] ;  /* 0x0000000c060013b5 */ /* 0x0003e20008008000 */
[----:B------:R0:W-:Y:S01]  /*1e00*/  UTMACMDFLUSH ;  /* 0x00000000000079b7 */ /* 0x0001e20000000000 */
[----:B------:R-:W-:-:S04]  /*1e10*/  DEPBAR.LE SB0, 0x0 ;  /* 0x000080000000791a */ /* 0x000fc80000000000 */
[----:B------:R-:W-:Y:S06]  /*1e20*/  BAR.SYNC.DEFER_BLOCKING 0x0 ;  /* 0x0000000000007b1d */ /* 0x000fec0000010000 */
[----:B-1----:R-:W-:Y:S05]  /*1e30*/  EXIT ;  /* 0x000000000000794d */ /* 0x002fea0003800000 */
.L_x_48:
[----:B------:R-:W1:Y:S02]  /*1e40*/  SYNCS.PHASECHK.TRANS64.TRYWAIT P0, [UR18+0x10000], R2 ;  /* 0x01000002ff0075a7 */ /* 0x000e640008000152 */
[----:B-1----:R-:W-:Y:S05]  /*1e50*/  @!P0 BRA `(.L_x_48) ;  /* 0xfffffffc00f88947 */ /* 0x002fea000383ffff */
[----:B------:R-:W-:Y:S05]  /*1e60*/  BRA `(.L_x_50) ;  /* 0xfffffff800687947 */ /* 0x000fea000383ffff */
.L_x_51:
[----:B------:R-:W-:-:S00]  /*1e70*/  BRA `(.L_x_51) ;  /* 0xfffffffc00fc7947 */ /* 0x000fc0000383ffff */
[----:B------:R-:W-:-:S00]  /*1e80*/  NOP ;  /* 0x0000000000007918 */ /* 0x000fc00000000000 */
[----:B------:R-:W-:-:S00]  /*1e90*/  NOP ;  /* 0x0000000000007918 */ /* 0x000fc00000000000 */
[----:B------:R-:W-:-:S00]  /*1ea0*/  NOP ;  /* 0x0000000000007918 */ /* 0x000fc00000000000 */
[----:B------:R-:W-:-:S00]  /*1eb0*/  NOP ;  /* 0x0000000000007918 */ /* 0x000fc00000000000 */
[----:B------:R-:W-:-:S00]  /*1ec0*/  NOP ;  /* 0x0000000000007918 */ /* 0x000fc00000000000 */
[----:B------:R-:W-:-:S00]  /*1ed0*/  NOP ;  /* 0x0000000000007918 */ /* 0x000fc00000000000 */
[----:B------:R-:W-:-:S00]  /*1ee0*/  NOP ;  /* 0x0000000000007918 */ /* 0x000fc00000000000 */
[----:B------:R-:W-:-:S00]  /*1ef0*/  NOP ;  /* 0x0000000000007918 */ /* 0x000fc00000000000 */
.L_x_52:


//--------------------- .nv.shared.gluon_wgmma    --------------------------
	.section	.nv.shared.gluon_wgmma,"aw",@nobits
	.sectionflags	@""
	.align	16
	.zero		1024


//--------------------- .nv.shared.reserved.0     --------------------------
	.section	.nv.shared.reserved.0,"aw",@nobits
	.weak		__nv_reservedSMEM_offset_0_alias
	.size		__nv_reservedSMEM_offset_0_alias, 0, 0
	.other		__nv_reservedSMEM_offset_0_alias,@"STO_CUDA_RESERVED_SHARED STV_DEFAULT"
__nv_reservedSMEM_offset_0_alias:
	.zero		0


//--------------------- .nv.constant0.gluon_wgmma --------------------------
	.section	.nv.constant0.gluon_wgmma,"a",@progbits
	.sectionflags	@""
	.align	4
.nv.constant0.gluon_wgmma:
	.zero		608


//--------------------- SYMBOLS --------------------------

	.type		.nv.reservedSmem.offset0,@object
	.size		.nv.reservedSmem.offset0,0x4
